// auto-generated by cutlass_sweep.gemm — config: {"arch": "sm_100", "cluster_m": 1, "cluster_n": 1, "dtype": "e4m3", "dtype_b": "e4m3", "layout": "nt", "stages": 0, "tile_k": 32, "tile_m": 128, "tile_n": 64}
#include "cutlass/cutlass.h"
#include "cutlass/gemm/collective/collective_builder.hpp"
#include "cutlass/gemm/device/gemm_universal_adapter.h"
#include "cutlass/gemm/kernel/gemm_universal.hpp"
#include "cutlass/epilogue/collective/collective_builder.hpp"

using ElemA = cutlass::float_e4m3_t;
using ElemB = cutlass::float_e4m3_t;
using ElemCD = cutlass::float_e4m3_t;
using Acc  = float;
using TileShape    = cute::Shape<cute::_128, cute::_64, cute::_32>;
using ClusterShape = cute::Shape<cute::_1, cute::_1, cute::_1>;

using CollectiveEpilogue = typename cutlass::epilogue::collective::CollectiveBuilder<
    cutlass::arch::Sm100, cutlass::arch::OpClassTensorOp,
    TileShape, ClusterShape,
    cutlass::epilogue::collective::EpilogueTileAuto,
    Acc, Acc,
    ElemCD, cutlass::layout::RowMajor, 128 / cutlass::sizeof_bits<ElemCD>::value,
    ElemCD, cutlass::layout::RowMajor, 128 / cutlass::sizeof_bits<ElemCD>::value,
    cutlass::epilogue::collective::EpilogueScheduleAuto
  >::CollectiveOp;

using CollectiveMainloop = typename cutlass::gemm::collective::CollectiveBuilder<
    cutlass::arch::Sm100, cutlass::arch::OpClassTensorOp,
    ElemA, cutlass::layout::RowMajor, 128 / cutlass::sizeof_bits<ElemA>::value,
    ElemB, cutlass::layout::ColumnMajor, 128 / cutlass::sizeof_bits<ElemB>::value,
    Acc,
    TileShape, ClusterShape,
    cutlass::gemm::collective::StageCountAutoCarveout<static_cast<int>(sizeof(typename CollectiveEpilogue::SharedStorage))>,
    cutlass::gemm::collective::KernelScheduleAuto
  >::CollectiveOp;

using GemmKernel = cutlass::gemm::kernel::GemmUniversal<
    cute::Shape<int,int,int,int>,
    CollectiveMainloop,
    CollectiveEpilogue
>;
using Gemm = cutlass::gemm::device::GemmUniversalAdapter<GemmKernel>;

// Force the device kernel symbol into the cubin without needing a host main.
auto* _anchor = &cutlass::device_kernel<GemmKernel>;


// ===== COMPILED SASS (sm_100a) =====

	.target	sm_100a

	.elftype	@"ET_EXEC"


//--------------------- .note.nv.tkinfo           --------------------------
	.section	.note.nv.tkinfo,"",@"SHT_NOTE"
	.sectionflags	@"SHF_NOTE_NV_TKINFO"
	.tkinfo
        /*0018*/ 	.word	0x00000002
        /*0030*/ 	.string	""
        /*0030*/ 	.string	"ptxas"
        /*0030*/ 	.string	"Cuda compilation tools, release 13.0, V13.0.88"
        /*0030*/ 	.string	"Build cuda_13.0.r13.0/compiler.36424714_0"
        /*0030*/ 	.string	"-arch sm_100a -m 64 "



//--------------------- .note.nv.cuinfo           --------------------------
	.section	.note.nv.cuinfo,"",@"SHT_NOTE"
	.sectionflags	@"SHF_NOTE_NV_CUINFO"
        /*0018*/ 	.short	0x0002
        /*001a*/ 	.short	0x0064
        /*001c*/ 	.short	0x0082
	.zero		2


//--------------------- .nv.info                  --------------------------
	.section	.nv.info,"",@"SHT_CUDA_INFO"
	.align	4


	//----- nvinfo : EIATTR_REGCOUNT
	.align		4
        /*0000*/ 	.byte	0x04, 0x2f
        /*0002*/ 	.short	(.L_19 - .L_18)
	.align		4
.L_18:
        /*0004*/ 	.word	index@(_ZN7cutlass13device_kernelINS_4gemm6kernel13GemmUniversalIN4cute5tupleIJiiiiEEENS1_10collective13CollectiveMmaINS1_35MainloopSm100TmaUmmaWarpSpecializedILi34ELi2ELi4ENS5_IJNS4_1CILi1EEESB_SB_EEEEENS5_IJNSA_ILi128EEENSA_ILi64EEENSA_ILi32EEEEEENS_12float_e4m3_tENS5_IJlSB_lEEESI_SJ_NS4_8TiledMMAINS4_8MMA_AtomIJNS4_10MMA_TraitsINS4_19SM100_MMA_F8F6F4_SSEJSI_SI_fSE_SF_NS4_17integral_constantINS4_4UMMA5MajorELSQ_0EEESR_NSO_INSP_7ScaleInELSS_0EEEST_EEEEEENS4_6LayoutISC_NS5_IJNSA_ILi0EEESX_SX_EEEEENS5_IJNS4_10UnderscoreES10_S10_EEEEENS4_13SM90_TMA_LOADENS4_14ComposedLayoutINS4_7SwizzleILi1ELi4ELi3EEENS4_18smem_ptr_flag_bitsILi8EEENSW_INS5_IJNSA_ILi8EEESG_EEENS5_IJSG_SB_EEEEEEEvNS4_8identityES13_S1D_vS1E_EENS_8epilogue10collective18CollectiveEpilogueINS1G_23Sm100TmaWarpSpecializedILi1ELi1ELi64ELb0ELb0EEEJSH_NS5_IJNSW_ISE_SB_EENSW_ISF_SB_EEEEESI_SJ_SI_SJ_NS1G_6fusion15FusionCallbacksIS1K_NS1O_17LinearCombinationISI_fSI_fLNS_15FloatRoundStyleE2EEESH_S1N_JEEENS4_5SM1004TMEM4LOAD26SM100_TMEM_LOAD_32dp32b64xES13_NS14_INS15_ILi2ELi4ELi3EEES18_NSW_INS5_IJS19_SF_EEENS5_IJSF_SB_EEEEEEENS4_39AutoVectorizingCopyWithAssumedAlignmentILi128EEENS4_14SM90_TMA_STOREES22_S24_S24_EEEvvEEEEvNT_6ParamsE)
        /*0008*/ 	.word	0x000000c2


	//----- nvinfo : EIATTR_FRAME_SIZE
	.align		4
.L_19:
        /*000c*/ 	.byte	0x04, 0x11
        /*000e*/ 	.short	(.L_21 - .L_20)
	.align		4
.L_20:
        /*0010*/ 	.word	index@($__internal_2_$__cuda_sm10x_tcgen05_guardrail_trap_unallocated_columns_being_dealloced)
        /*0014*/ 	.word	0x00000000


	//----- nvinfo : EIATTR_FRAME_SIZE
	.align		4
.L_21:
        /*0018*/ 	.byte	0x04, 0x11
        /*001a*/ 	.short	(.L_23 - .L_22)
	.align		4
.L_22:
        /*001c*/ 	.word	index@($__internal_1_$__cuda_sm10x_tcgen05_guardrail_trap_phase_invalid_during_alloc)
        /*0020*/ 	.word	0x00000000


	//----- nvinfo : EIATTR_FRAME_SIZE
	.align		4
.L_23:
        /*0024*/ 	.byte	0x04, 0x11
        /*0026*/ 	.short	(.L_25 - .L_24)
	.align		4
.L_24:
        /*0028*/ 	.word	index@($__internal_0_$__cuda_sm10x_tcgen05_guardrail_trap_col_being_dealloced_not_returned_by_alloc)
        /*002c*/ 	.word	0x00000000


	//----- nvinfo : EIATTR_FRAME_SIZE
	.align		4
.L_25:
        /*0030*/ 	.byte	0x04, 0x11
        /*0032*/ 	.short	(.L_27 - .L_26)
	.align		4
.L_26:
        /*0034*/ 	.word	index@(_ZN7cutlass13device_kernelINS_4gemm6kernel13GemmUniversalIN4cute5tupleIJiiiiEEENS1_10collective13CollectiveMmaINS1_35MainloopSm100TmaUmmaWarpSpecializedILi34ELi2ELi4ENS5_IJNS4_1CILi1EEESB_SB_EEEEENS5_IJNSA_ILi128EEENSA_ILi64EEENSA_ILi32EEEEEENS_12float_e4m3_tENS5_IJlSB_lEEESI_SJ_NS4_8TiledMMAINS4_8MMA_AtomIJNS4_10MMA_TraitsINS4_19SM100_MMA_F8F6F4_SSEJSI_SI_fSE_SF_NS4_17integral_constantINS4_4UMMA5MajorELSQ_0EEESR_NSO_INSP_7ScaleInELSS_0EEEST_EEEEEENS4_6LayoutISC_NS5_IJNSA_ILi0EEESX_SX_EEEEENS5_IJNS4_10UnderscoreES10_S10_EEEEENS4_13SM90_TMA_LOADENS4_14ComposedLayoutINS4_7SwizzleILi1ELi4ELi3EEENS4_18smem_ptr_flag_bitsILi8EEENSW_INS5_IJNSA_ILi8EEESG_EEENS5_IJSG_SB_EEEEEEEvNS4_8identityES13_S1D_vS1E_EENS_8epilogue10collective18CollectiveEpilogueINS1G_23Sm100TmaWarpSpecializedILi1ELi1ELi64ELb0ELb0EEEJSH_NS5_IJNSW_ISE_SB_EENSW_ISF_SB_EEEEESI_SJ_SI_SJ_NS1G_6fusion15FusionCallbacksIS1K_NS1O_17LinearCombinationISI_fSI_fLNS_15FloatRoundStyleE2EEESH_S1N_JEEENS4_5SM1004TMEM4LOAD26SM100_TMEM_LOAD_32dp32b64xES13_NS14_INS15_ILi2ELi4ELi3EEES18_NSW_INS5_IJS19_SF_EEENS5_IJSF_SB_EEEEEEENS4_39AutoVectorizingCopyWithAssumedAlignmentILi128EEENS4_14SM90_TMA_STOREES22_S24_S24_EEEvvEEEEvNT_6ParamsE)
        /*0038*/ 	.word	0x00000000


	//----- nvinfo : EIATTR_MIN_STACK_SIZE
	.align		4
.L_27:
        /*003c*/ 	.byte	0x04, 0x12
        /*003e*/ 	.short	(.L_29 - .L_28)
	.align		4
.L_28:
        /*0040*/ 	.word	index@(_ZN7cutlass13device_kernelINS_4gemm6kernel13GemmUniversalIN4cute5tupleIJiiiiEEENS1_10collective13CollectiveMmaINS1_35MainloopSm100TmaUmmaWarpSpecializedILi34ELi2ELi4ENS5_IJNS4_1CILi1EEESB_SB_EEEEENS5_IJNSA_ILi128EEENSA_ILi64EEENSA_ILi32EEEEEENS_12float_e4m3_tENS5_IJlSB_lEEESI_SJ_NS4_8TiledMMAINS4_8MMA_AtomIJNS4_10MMA_TraitsINS4_19SM100_MMA_F8F6F4_SSEJSI_SI_fSE_SF_NS4_17integral_constantINS4_4UMMA5MajorELSQ_0EEESR_NSO_INSP_7ScaleInELSS_0EEEST_EEEEEENS4_6LayoutISC_NS5_IJNSA_ILi0EEESX_SX_EEEEENS5_IJNS4_10UnderscoreES10_S10_EEEEENS4_13SM90_TMA_LOADENS4_14ComposedLayoutINS4_7SwizzleILi1ELi4ELi3EEENS4_18smem_ptr_flag_bitsILi8EEENSW_INS5_IJNSA_ILi8EEESG_EEENS5_IJSG_SB_EEEEEEEvNS4_8identityES13_S1D_vS1E_EENS_8epilogue10collective18CollectiveEpilogueINS1G_23Sm100TmaWarpSpecializedILi1ELi1ELi64ELb0ELb0EEEJSH_NS5_IJNSW_ISE_SB_EENSW_ISF_SB_EEEEESI_SJ_SI_SJ_NS1G_6fusion15FusionCallbacksIS1K_NS1O_17LinearCombinationISI_fSI_fLNS_15FloatRoundStyleE2EEESH_S1N_JEEENS4_5SM1004TMEM4LOAD26SM100_TMEM_LOAD_32dp32b64xES13_NS14_INS15_ILi2ELi4ELi3EEES18_NSW_INS5_IJS19_SF_EEENS5_IJSF_SB_EEEEEEENS4_39AutoVectorizingCopyWithAssumedAlignmentILi128EEENS4_14SM90_TMA_STOREES22_S24_S24_EEEvvEEEEvNT_6ParamsE)
        /*0044*/ 	.word	0x00000000
.L_29:


//--------------------- .nv.compat                --------------------------
	.section	.nv.compat,"",@"SHT_CUDA_COMPAT_INFO"
	.align	4
        /*0000*/ 	.byte	0x02, 0x09, 0x01, 0x00, 0x02, 0x02, 0x02, 0x00, 0x02, 0x05, 0x05, 0x00, 0x03, 0x07, 0x01, 0x01
        /*0010*/ 	.byte	0x02, 0x03, 0x01, 0x00, 0x02, 0x06, 0x01, 0x00, 0x04, 0x0b, 0x08, 0x00, 0x09, 0x00, 0x00, 0x00
        /*0020*/ 	.byte	0x00, 0x00, 0x00, 0x00


//--------------------- .nv.info._ZN7cutlass13device_kernelINS_4gemm6kernel13GemmUniversalIN4cute5tupleIJiiiiEEENS1_10collective13CollectiveMmaINS1_35MainloopSm100TmaUmmaWarpSpecializedILi34ELi2ELi4ENS5_IJNS4_1CILi1EEESB_SB_EEEEENS5_IJNSA_ILi128EEENSA_ILi64EEENSA_ILi32EEEEEENS_12float_e4m3_tENS5_IJlSB_lEEESI_SJ_NS4_8TiledMMAINS4_8MMA_AtomIJNS4_10MMA_TraitsINS4_19SM100_MMA_F8F6F4_SSEJSI_SI_fSE_SF_NS4_17integral_constantINS4_4UMMA5MajorELSQ_0EEESR_NSO_INSP_7ScaleInELSS_0EEEST_EEEEEENS4_6LayoutISC_NS5_IJNSA_ILi0EEESX_SX_EEEEENS5_IJNS4_10UnderscoreES10_S10_EEEEENS4_13SM90_TMA_LOADENS4_14ComposedLayoutINS4_7SwizzleILi1ELi4ELi3EEENS4_18smem_ptr_flag_bitsILi8EEENSW_INS5_IJNSA_ILi8EEESG_EEENS5_IJSG_SB_EEEEEEEvNS4_8identityES13_S1D_vS1E_EENS_8epilogue10collective18CollectiveEpilogueINS1G_23Sm100TmaWarpSpecializedILi1ELi1ELi64ELb0ELb0EEEJSH_NS5_IJNSW_ISE_SB_EENSW_ISF_SB_EEEEESI_SJ_SI_SJ_NS1G_6fusion15FusionCallbacksIS1K_NS1O_17LinearCombinationISI_fSI_fLNS_15FloatRoundStyleE2EEESH_S1N_JEEENS4_5SM1004TMEM4LOAD26SM100_TMEM_LOAD_32dp32b64xES13_NS14_INS15_ILi2ELi4ELi3EEES18_NSW_INS5_IJS19_SF_EEENS5_IJSF_SB_EEEEEEENS4_39AutoVectorizingCopyWithAssumedAlignmentILi128EEENS4_14SM90_TMA_STOREES22_S24_S24_EEEvvEEEEvNT_6ParamsE --------------------------
	.section	.nv.info._ZN7cutlass13device_kernelINS_4gemm6kernel13GemmUniversalIN4cute5tupleIJiiiiEEENS1_10collective13CollectiveMmaINS1_35MainloopSm100TmaUmmaWarpSpecializedILi34ELi2ELi4ENS5_IJNS4_1CILi1EEESB_SB_EEEEENS5_IJNSA_ILi128EEENSA_ILi64EEENSA_ILi32EEEEEENS_12float_e4m3_tENS5_IJlSB_lEEESI_SJ_NS4_8TiledMMAINS4_8MMA_AtomIJNS4_10MMA_TraitsINS4_19SM100_MMA_F8F6F4_SSEJSI_SI_fSE_SF_NS4_17integral_constantINS4_4UMMA5MajorELSQ_0EEESR_NSO_INSP_7ScaleInELSS_0EEEST_EEEEEENS4_6LayoutISC_NS5_IJNSA_ILi0EEESX_SX_EEEEENS5_IJNS4_10UnderscoreES10_S10_EEEEENS4_13SM90_TMA_LOADENS4_14ComposedLayoutINS4_7SwizzleILi1ELi4ELi3EEENS4_18smem_ptr_flag_bitsILi8EEENSW_INS5_IJNSA_ILi8EEESG_EEENS5_IJSG_SB_EEEEEEEvNS4_8identityES13_S1D_vS1E_EENS_8epilogue10collective18CollectiveEpilogueINS1G_23Sm100TmaWarpSpecializedILi1ELi1ELi64ELb0ELb0EEEJSH_NS5_IJNSW_ISE_SB_EENSW_ISF_SB_EEEEESI_SJ_SI_SJ_NS1G_6fusion15FusionCallbacksIS1K_NS1O_17LinearCombinationISI_fSI_fLNS_15FloatRoundStyleE2EEESH_S1N_JEEENS4_5SM1004TMEM4LOAD26SM100_TMEM_LOAD_32dp32b64xES13_NS14_INS15_ILi2ELi4ELi3EEES18_NSW_INS5_IJS19_SF_EEENS5_IJSF_SB_EEEEEEENS4_39AutoVectorizingCopyWithAssumedAlignmentILi128EEENS4_14SM90_TMA_STOREES22_S24_S24_EEEvvEEEEvNT_6ParamsE,"",@"SHT_CUDA_INFO"
	.sectionflags	@""
	.align	4


	//----- nvinfo : EIATTR_CUDA_API_VERSION
	.align		4
        /*0000*/ 	.byte	0x04, 0x37
        /*0002*/ 	.short	(.L_31 - .L_30)
.L_30:
        /*0004*/ 	.word	0x00000082


	//----- nvinfo : EIATTR_KPARAM_INFO
	.align		4
.L_31:
        /*0008*/ 	.byte	0x04, 0x17
        /*000a*/ 	.short	(.L_33 - .L_32)
.L_32:
        /*000c*/ 	.word	0x00000000
        /*0010*/ 	.short	0x0000
        /*0012*/ 	.short	0x0000
        /*0014*/ 	.byte	0x00, 0xf0, 0x01, 0x20


	//----- nvinfo : EIATTR_AT_ENTRY_FRAGMENTS
	.align		4
.L_33:
        /*0018*/ 	.byte	0x04, 0x4f
        /*001a*/ 	.short	(.L_35 - .L_34)


	//   ....[0]....
.L_34:
        /*001c*/ 	.word	0x00000006


	//----- nvinfo : EIATTR_RESERVED_SMEM_USED
	.align		4
.L_35:
        /*0020*/ 	.byte	0x01, 0x41
	.zero		2


	//----- nvinfo : EIATTR_SPARSE_MMA_MASK
	.align		4
        /*0024*/ 	.byte	0x03, 0x50
        /*0026*/ 	.short	0x0000


	//----- nvinfo : EIATTR_TCGEN05_1CTA_USED
	.align		4
        /*0028*/ 	.byte	0x01, 0x51
	.zero		2


	//----- nvinfo : EIATTR_MAXREG_COUNT
	.align		4
        /*002c*/ 	.byte	0x03, 0x1b
        /*002e*/ 	.short	0x00ff


	//----- nvinfo : EIATTR_NUM_BARRIERS
	.align		4
        /*0030*/ 	.byte	0x02, 0x4c
        /*0032*/ 	.byte	0x07
	.zero		1


	//----- nvinfo : EIATTR_EXTERNS
	.align		4
        /*0034*/ 	.byte	0x04, 0x0f
        /*0036*/ 	.short	(.L_37 - .L_36)


	//   ....[0]....
	.align		4
.L_36:
        /*0038*/ 	.word	index@(__assertfail)


	//----- nvinfo : EIATTR_MERCURY_ISA_VERSION
	.align		4
.L_37:
        /*003c*/ 	.byte	0x03, 0x5f
        /*003e*/ 	.short	0x0101


	//----- nvinfo : EIATTR_INT_WARP_WIDE_INSTR_OFFSETS
	.align		4
        /*0040*/ 	.byte	0x04, 0x31
        /*0042*/ 	.short	(.L_39 - .L_38)


	//   ....[0]....
.L_38:
        /*0044*/ 	.word	0x00002170


	//   ....[1]....
        /*0048*/ 	.word	0x00004b50


	//   ....[2]....
        /*004c*/ 	.word	0x00004b70


	//   ....[3]....
        /*0050*/ 	.word	0x00004ba0


	//   ....[4]....
        /*0054*/ 	.word	0x000055b0


	//   ....[5]....
        /*0058*/ 	.word	0x000056a0


	//----- nvinfo : EIATTR_COOP_GROUP_MASK_REGIDS
	.align		4
.L_39:
        /*005c*/ 	.byte	0x04, 0x29
        /*005e*/ 	.short	(.L_41 - .L_40)


	//   ....[0]....
.L_40:
        /*0060*/ 	.word	0xffffffff


	//   ....[1]....
        /*0064*/ 	.word	0xffffffff


	//   ....[2]....
        /*0068*/ 	.word	0xffffffff


	//   ....[3]....
        /*006c*/ 	.word	0xffffffff


	//   ....[4]....
        /*0070*/ 	.word	0xffffffff


	//   ....[5]....
        /*0074*/ 	.word	0xffffffff


	//   ....[6]....
        /*0078*/ 	.word	0xffffffff


	//   ....[7]....
        /*007c*/ 	.word	0xffffffff


	//   ....[8]....
        /*0080*/ 	.word	0xffffffff


	//   ....[9]....
        /*0084*/ 	.word	0xffffffff


	//   ....[10]....
        /*0088*/ 	.word	0xffffffff


	//   ....[11]....
        /*008c*/ 	.word	0xffffffff


	//   ....[12]....
        /*0090*/ 	.word	0xffffffff


	//----- nvinfo : EIATTR_COOP_GROUP_INSTR_OFFSETS
	.align		4
.L_41:
        /*0094*/ 	.byte	0x04, 0x28
        /*0096*/ 	.short	(.L_43 - .L_42)


	//   ....[0]....
.L_42:
        /*0098*/ 	.word	0x00000090


	//   ....[1]....
        /*009c*/ 	.word	0x000004d0


	//   ....[2]....
        /*00a0*/ 	.word	0x00000a30


	//   ....[3]....
        /*00a4*/ 	.word	0x00000b70


	//   ....[4]....
        /*00a8*/ 	.word	0x00000c70


	//   ....[5]....
        /*00ac*/ 	.word	0x00000de0


	//   ....[6]....
        /*00b0*/ 	.word	0x00000f80


	//   ....[7]....
        /*00b4*/ 	.word	0x00002050


	//   ....[8]....
        /*00b8*/ 	.word	0x00003f10


	//   ....[9]....
        /*00bc*/ 	.word	0x00004120


	//   ....[10]....
        /*00c0*/ 	.word	0x00004150


	//   ....[11]....
        /*00c4*/ 	.word	0x00004a30


	//   ....[12]....
        /*00c8*/ 	.word	0x00004c60


	//----- nvinfo : EIATTR_VRC_CTA_INIT_COUNT
	.align		4
.L_43:
        /*00cc*/ 	.byte	0x02, 0x4a
        /*00ce*/ 	.byte	0x80
	.zero		1


	//----- nvinfo : EIATTR_SYSCALL_OFFSETS
	.align		4
        /*00d0*/ 	.byte	0x04, 0x46
        /*00d2*/ 	.short	(.L_45 - .L_44)


	//   ....[0]....
.L_44:
        /*00d4*/ 	.word	0x00006090


	//   ....[1]....
        /*00d8*/ 	.word	0x000061d0


	//   ....[2]....
        /*00dc*/ 	.word	0x00006970


	//----- nvinfo : EIATTR_MBARRIER_INSTR_OFFSETS
	.align		4
.L_45:
        /*00e0*/ 	.byte	0x04, 0x39
        /*00e2*/ 	.short	(.L_47 - .L_46)


	//   ....[0]....
.L_46:
        /*00e4*/ 	.word	0x000005d0
        /*00e8*/ 	.word	0x000000ff
        /*00ec*/ 	.word	0x00000000
        /*00f0*/ 	.short	0x0100
        /*00f2*/ 	.byte	0x05
	.zero		1


	//   ....[1]....
        /*00f4*/ 	.word	0x000005e0
        /*00f8*/ 	.word	0x000000ff
        /*00fc*/ 	.word	0x00000110
        /*0100*/ 	.short	0x0100
        /*0102*/ 	.byte	0x05
	.zero		1


	//   ....[2]....
        /*0104*/ 	.word	0x000005f0
        /*0108*/ 	.word	0x000000ff
        /*010c*/ 	.word	0x00000008
        /*0110*/ 	.short	0x0100
        /*0112*/ 	.byte	0x05
	.zero		1


	//   ....[3]....
        /*0114*/ 	.word	0x00000600
        /*0118*/ 	.word	0x000000ff
        /*011c*/ 	.word	0x00000118
        /*0120*/ 	.short	0x0100
        /*0122*/ 	.byte	0x05
	.zero		1


	//   ....[4]....
        /*0124*/ 	.word	0x00000610
        /*0128*/ 	.word	0x000000ff
        /*012c*/ 	.word	0x00000010
        /*0130*/ 	.short	0x0100
        /*0132*/ 	.byte	0x05
	.zero		1


	//   ....[5]....
        /*0134*/ 	.word	0x00000620
        /*0138*/ 	.word	0x000000ff
        /*013c*/ 	.word	0x00000120
        /*0140*/ 	.short	0x0100
        /*0142*/ 	.byte	0x05
	.zero		1


	//   ....[6]....
        /*0144*/ 	.word	0x00000630
        /*0148*/ 	.word	0x000000ff
        /*014c*/ 	.word	0x00000018
        /*0150*/ 	.short	0x0100
        /*0152*/ 	.byte	0x05
	.zero		1


	//   ....[7]....
        /*0154*/ 	.word	0x00000640
        /*0158*/ 	.word	0x000000ff
        /*015c*/ 	.word	0x00000128
        /*0160*/ 	.short	0x0100
        /*0162*/ 	.byte	0x05
	.zero		1


	//   ....[8]....
        /*0164*/ 	.word	0x00000650
        /*0168*/ 	.word	0x000000ff
        /*016c*/ 	.word	0x00000020
        /*0170*/ 	.short	0x0100
        /*0172*/ 	.byte	0x05
	.zero		1


	//   ....[9]....
        /*0174*/ 	.word	0x00000660
        /*0178*/ 	.word	0x000000ff
        /*017c*/ 	.word	0x00000130
        /*0180*/ 	.short	0x0100
        /*0182*/ 	.byte	0x05
	.zero		1


	//   ....[10]....
        /*0184*/ 	.word	0x00000670
        /*0188*/ 	.word	0x000000ff
        /*018c*/ 	.word	0x00000028
        /*0190*/ 	.short	0x0100
        /*0192*/ 	.byte	0x05
	.zero		1


	//   ....[11]....
        /*0194*/ 	.word	0x00000680
        /*0198*/ 	.word	0x000000ff
        /*019c*/ 	.word	0x00000138
        /*01a0*/ 	.short	0x0100
        /*01a2*/ 	.byte	0x05
	.zero		1


	//   ....[12]....
        /*01a4*/ 	.word	0x00000690
        /*01a8*/ 	.word	0x000000ff
        /*01ac*/ 	.word	0x00000030
        /*01b0*/ 	.short	0x0100
        /*01b2*/ 	.byte	0x05
	.zero		1


	//   ....[13]....
        /*01b4*/ 	.word	0x000006a0
        /*01b8*/ 	.word	0x000000ff
        /*01bc*/ 	.word	0x00000140
        /*01c0*/ 	.short	0x0100
        /*01c2*/ 	.byte	0x05
	.zero		1


	//   ....[14]....
        /*01c4*/ 	.word	0x000006b0
        /*01c8*/ 	.word	0x000000ff
        /*01cc*/ 	.word	0x00000038
        /*01d0*/ 	.short	0x0100
        /*01d2*/ 	.byte	0x05
	.zero		1


	//   ....[15]....
        /*01d4*/ 	.word	0x000006c0
        /*01d8*/ 	.word	0x000000ff
        /*01dc*/ 	.word	0x00000148
        /*01e0*/ 	.short	0x0100
        /*01e2*/ 	.byte	0x05
	.zero		1


	//   ....[16]....
        /*01e4*/ 	.word	0x000006d0
        /*01e8*/ 	.word	0x000000ff
        /*01ec*/ 	.word	0x00000040
        /*01f0*/ 	.short	0x0100
        /*01f2*/ 	.byte	0x05
	.zero		1


	//   ....[17]....
        /*01f4*/ 	.word	0x000006e0
        /*01f8*/ 	.word	0x000000ff
        /*01fc*/ 	.word	0x00000150
        /*0200*/ 	.short	0x0100
        /*0202*/ 	.byte	0x05
	.zero		1


	//   ....[18]....
        /*0204*/ 	.word	0x000006f0
        /*0208*/ 	.word	0x000000ff
        /*020c*/ 	.word	0x00000048
        /*0210*/ 	.short	0x0100
        /*0212*/ 	.byte	0x05
	.zero		1


	//   ....[19]....
        /*0214*/ 	.word	0x00000700
        /*0218*/ 	.word	0x000000ff
        /*021c*/ 	.word	0x00000158
        /*0220*/ 	.short	0x0100
        /*0222*/ 	.byte	0x05
	.zero		1


	//   ....[20]....
        /*0224*/ 	.word	0x00000710
        /*0228*/ 	.word	0x000000ff
        /*022c*/ 	.word	0x00000050
        /*0230*/ 	.short	0x0100
        /*0232*/ 	.byte	0x05
	.zero		1


	//   ....[21]....
        /*0234*/ 	.word	0x00000720
        /*0238*/ 	.word	0x000000ff
        /*023c*/ 	.word	0x00000160
        /*0240*/ 	.short	0x0100
        /*0242*/ 	.byte	0x05
	.zero		1


	//   ....[22]....
        /*0244*/ 	.word	0x00000730
        /*0248*/ 	.word	0x000000ff
        /*024c*/ 	.word	0x00000058
        /*0250*/ 	.short	0x0100
        /*0252*/ 	.byte	0x05
	.zero		1


	//   ....[23]....
        /*0254*/ 	.word	0x00000740
        /*0258*/ 	.word	0x000000ff
        /*025c*/ 	.word	0x00000168
        /*0260*/ 	.short	0x0100
        /*0262*/ 	.byte	0x05
	.zero		1


	//   ....[24]....
        /*0264*/ 	.word	0x00000750
        /*0268*/ 	.word	0x000000ff
        /*026c*/ 	.word	0x00000060
        /*0270*/ 	.short	0x0100
        /*0272*/ 	.byte	0x05
	.zero		1


	//   ....[25]....
        /*0274*/ 	.word	0x00000760
        /*0278*/ 	.word	0x000000ff
        /*027c*/ 	.word	0x00000170
        /*0280*/ 	.short	0x0100
        /*0282*/ 	.byte	0x05
	.zero		1


	//   ....[26]....
        /*0284*/ 	.word	0x00000770
        /*0288*/ 	.word	0x000000ff
        /*028c*/ 	.word	0x00000068
        /*0290*/ 	.short	0x0100
        /*0292*/ 	.byte	0x05
	.zero		1


	//   ....[27]....
        /*0294*/ 	.word	0x00000780
        /*0298*/ 	.word	0x000000ff
        /*029c*/ 	.word	0x00000178
        /*02a0*/ 	.short	0x0100
        /*02a2*/ 	.byte	0x05
	.zero		1


	//   ....[28]....
        /*02a4*/ 	.word	0x00000790
        /*02a8*/ 	.word	0x000000ff
        /*02ac*/ 	.word	0x00000070
        /*02b0*/ 	.short	0x0100
        /*02b2*/ 	.byte	0x05
	.zero		1


	//   ....[29]....
        /*02b4*/ 	.word	0x000007a0
        /*02b8*/ 	.word	0x000000ff
        /*02bc*/ 	.word	0x00000180
        /*02c0*/ 	.short	0x0100
        /*02c2*/ 	.byte	0x05
	.zero		1


	//   ....[30]....
        /*02c4*/ 	.word	0x000007b0
        /*02c8*/ 	.word	0x000000ff
        /*02cc*/ 	.word	0x00000078
        /*02d0*/ 	.short	0x0100
        /*02d2*/ 	.byte	0x05
	.zero		1


	//   ....[31]....
        /*02d4*/ 	.word	0x000007c0
        /*02d8*/ 	.word	0x000000ff
        /*02dc*/ 	.word	0x00000188
        /*02e0*/ 	.short	0x0100
        /*02e2*/ 	.byte	0x05
	.zero		1


	//   ....[32]....
        /*02e4*/ 	.word	0x000007d0
        /*02e8*/ 	.word	0x000000ff
        /*02ec*/ 	.word	0x00000080
        /*02f0*/ 	.short	0x0100
        /*02f2*/ 	.byte	0x05
	.zero		1


	//   ....[33]....
        /*02f4*/ 	.word	0x000007e0
        /*02f8*/ 	.word	0x000000ff
        /*02fc*/ 	.word	0x00000190
        /*0300*/ 	.short	0x0100
        /*0302*/ 	.byte	0x05
	.zero		1


	//   ....[34]....
        /*0304*/ 	.word	0x000007f0
        /*0308*/ 	.word	0x000000ff
        /*030c*/ 	.word	0x00000088
        /*0310*/ 	.short	0x0100
        /*0312*/ 	.byte	0x05
	.zero		1


	//   ....[35]....
        /*0314*/ 	.word	0x00000800
        /*0318*/ 	.word	0x000000ff
        /*031c*/ 	.word	0x00000198
        /*0320*/ 	.short	0x0100
        /*0322*/ 	.byte	0x05
	.zero		1


	//   ....[36]....
        /*0324*/ 	.word	0x00000810
        /*0328*/ 	.word	0x000000ff
        /*032c*/ 	.word	0x00000090
        /*0330*/ 	.short	0x0100
        /*0332*/ 	.byte	0x05
	.zero		1


	//   ....[37]....
        /*0334*/ 	.word	0x00000820
        /*0338*/ 	.word	0x000000ff
        /*033c*/ 	.word	0x000001a0
        /*0340*/ 	.short	0x0100
        /*0342*/ 	.byte	0x05
	.zero		1


	//   ....[38]....
        /*0344*/ 	.word	0x00000830
        /*0348*/ 	.word	0x000000ff
        /*034c*/ 	.word	0x00000098
        /*0350*/ 	.short	0x0100
        /*0352*/ 	.byte	0x05
	.zero		1


	//   ....[39]....
        /*0354*/ 	.word	0x00000840
        /*0358*/ 	.word	0x000000ff
        /*035c*/ 	.word	0x000001a8
        /*0360*/ 	.short	0x0100
        /*0362*/ 	.byte	0x05
	.zero		1


	//   ....[40]....
        /*0364*/ 	.word	0x00000850
        /*0368*/ 	.word	0x000000ff
        /*036c*/ 	.word	0x000000a0
        /*0370*/ 	.short	0x0100
        /*0372*/ 	.byte	0x05
	.zero		1


	//   ....[41]....
        /*0374*/ 	.word	0x00000860
        /*0378*/ 	.word	0x000000ff
        /*037c*/ 	.word	0x000001b0
        /*0380*/ 	.short	0x0100
        /*0382*/ 	.byte	0x05
	.zero		1


	//   ....[42]....
        /*0384*/ 	.word	0x00000870
        /*0388*/ 	.word	0x000000ff
        /*038c*/ 	.word	0x000000a8
        /*0390*/ 	.short	0x0100
        /*0392*/ 	.byte	0x05
	.zero		1


	//   ....[43]....
        /*0394*/ 	.word	0x00000880
        /*0398*/ 	.word	0x000000ff
        /*039c*/ 	.word	0x000001b8
        /*03a0*/ 	.short	0x0100
        /*03a2*/ 	.byte	0x05
	.zero		1


	//   ....[44]....
        /*03a4*/ 	.word	0x00000890
        /*03a8*/ 	.word	0x000000ff
        /*03ac*/ 	.word	0x000000b0
        /*03b0*/ 	.short	0x0100
        /*03b2*/ 	.byte	0x05
	.zero		1


	//   ....[45]....
        /*03b4*/ 	.word	0x000008a0
        /*03b8*/ 	.word	0x000000ff
        /*03bc*/ 	.word	0x000001c0
        /*03c0*/ 	.short	0x0100
        /*03c2*/ 	.byte	0x05
	.zero		1


	//   ....[46]....
        /*03c4*/ 	.word	0x000008b0
        /*03c8*/ 	.word	0x000000ff
        /*03cc*/ 	.word	0x000000b8
        /*03d0*/ 	.short	0x0100
        /*03d2*/ 	.byte	0x05
	.zero		1


	//   ....[47]....
        /*03d4*/ 	.word	0x000008c0
        /*03d8*/ 	.word	0x000000ff
        /*03dc*/ 	.word	0x000001c8
        /*03e0*/ 	.short	0x0100
        /*03e2*/ 	.byte	0x05
	.zero		1


	//   ....[48]....
        /*03e4*/ 	.word	0x000008d0
        /*03e8*/ 	.word	0x000000ff
        /*03ec*/ 	.word	0x000000c0
        /*03f0*/ 	.short	0x0100
        /*03f2*/ 	.byte	0x05
	.zero		1


	//   ....[49]....
        /*03f4*/ 	.word	0x000008e0
        /*03f8*/ 	.word	0x000000ff
        /*03fc*/ 	.word	0x000001d0
        /*0400*/ 	.short	0x0100
        /*0402*/ 	.byte	0x05
	.zero		1


	//   ....[50]....
        /*0404*/ 	.word	0x000008f0
        /*0408*/ 	.word	0x000000ff
        /*040c*/ 	.word	0x000000c8
        /*0410*/ 	.short	0x0100
        /*0412*/ 	.byte	0x05
	.zero		1


	//   ....[51]....
        /*0414*/ 	.word	0x00000900
        /*0418*/ 	.word	0x000000ff
        /*041c*/ 	.word	0x000001d8
        /*0420*/ 	.short	0x0100
        /*0422*/ 	.byte	0x05
	.zero		1


	//   ....[52]....
        /*0424*/ 	.word	0x00000910
        /*0428*/ 	.word	0x000000ff
        /*042c*/ 	.word	0x000000d0
        /*0430*/ 	.short	0x0100
        /*0432*/ 	.byte	0x05
	.zero		1


	//   ....[53]....
        /*0434*/ 	.word	0x00000920
        /*0438*/ 	.word	0x000000ff
        /*043c*/ 	.word	0x000001e0
        /*0440*/ 	.short	0x0100
        /*0442*/ 	.byte	0x05
	.zero		1


	//   ....[54]....
        /*0444*/ 	.word	0x00000930
        /*0448*/ 	.word	0x000000ff
        /*044c*/ 	.word	0x000000d8
        /*0450*/ 	.short	0x0100
        /*0452*/ 	.byte	0x05
	.zero		1


	//   ....[55]....
        /*0454*/ 	.word	0x00000940
        /*0458*/ 	.word	0x000000ff
        /*045c*/ 	.word	0x000001e8
        /*0460*/ 	.short	0x0100
        /*0462*/ 	.byte	0x05
	.zero		1


	//   ....[56]....
        /*0464*/ 	.word	0x00000950
        /*0468*/ 	.word	0x000000ff
        /*046c*/ 	.word	0x000000e0
        /*0470*/ 	.short	0x0100
        /*0472*/ 	.byte	0x05
	.zero		1


	//   ....[57]....
        /*0474*/ 	.word	0x00000960
        /*0478*/ 	.word	0x000000ff
        /*047c*/ 	.word	0x000001f0
        /*0480*/ 	.short	0x0100
        /*0482*/ 	.byte	0x05
	.zero		1


	//   ....[58]....
        /*0484*/ 	.word	0x00000970
        /*0488*/ 	.word	0x000000ff
        /*048c*/ 	.word	0x000000e8
        /*0490*/ 	.short	0x0100
        /*0492*/ 	.byte	0x05
	.zero		1


	//   ....[59]....
        /*0494*/ 	.word	0x00000980
        /*0498*/ 	.word	0x000000ff
        /*049c*/ 	.word	0x000001f8
        /*04a0*/ 	.short	0x0100
        /*04a2*/ 	.byte	0x05
	.zero		1


	//   ....[60]....
        /*04a4*/ 	.word	0x00000990
        /*04a8*/ 	.word	0x000000ff
        /*04ac*/ 	.word	0x000000f0
        /*04b0*/ 	.short	0x0100
        /*04b2*/ 	.byte	0x05
	.zero		1


	//   ....[61]....
        /*04b4*/ 	.word	0x000009a0
        /*04b8*/ 	.word	0x000000ff
        /*04bc*/ 	.word	0x00000200
        /*04c0*/ 	.short	0x0100
        /*04c2*/ 	.byte	0x05
	.zero		1


	//   ....[62]....
        /*04c4*/ 	.word	0x000009b0
        /*04c8*/ 	.word	0x000000ff
        /*04cc*/ 	.word	0x000000f8
        /*04d0*/ 	.short	0x0100
        /*04d2*/ 	.byte	0x05
	.zero		1


	//   ....[63]....
        /*04d4*/ 	.word	0x000009c0
        /*04d8*/ 	.word	0x000000ff
        /*04dc*/ 	.word	0x00000208
        /*04e0*/ 	.short	0x0100
        /*04e2*/ 	.byte	0x05
	.zero		1


	//   ....[64]....
        /*04e4*/ 	.word	0x000009d0
        /*04e8*/ 	.word	0x000000ff
        /*04ec*/ 	.word	0x00000100
        /*04f0*/ 	.short	0x0100
        /*04f2*/ 	.byte	0x05
	.zero		1


	//   ....[65]....
        /*04f4*/ 	.word	0x000009e0
        /*04f8*/ 	.word	0x000000ff
        /*04fc*/ 	.word	0x00000210
        /*0500*/ 	.short	0x0100
        /*0502*/ 	.byte	0x05
	.zero		1


	//   ....[66]....
        /*0504*/ 	.word	0x000009f0
        /*0508*/ 	.word	0x000000ff
        /*050c*/ 	.word	0x00000108
        /*0510*/ 	.short	0x0100
        /*0512*/ 	.byte	0x05
	.zero		1


	//   ....[67]....
        /*0514*/ 	.word	0x00000a00
        /*0518*/ 	.word	0x000000ff
        /*051c*/ 	.word	0x00000218
        /*0520*/ 	.short	0x0100
        /*0522*/ 	.byte	0x05
	.zero		1


	//   ....[68]....
        /*0524*/ 	.word	0x00000b40
        /*0528*/ 	.word	0x000000ff
        /*052c*/ 	.word	0x00000220
        /*0530*/ 	.short	0x0100
        /*0532*/ 	.byte	0x06
	.zero		1


	//   ....[69]....
        /*0534*/ 	.word	0x00000b50
        /*0538*/ 	.word	0x000000ff
        /*053c*/ 	.word	0x00000228
        /*0540*/ 	.short	0x0100
        /*0542*/ 	.byte	0x06
	.zero		1


	//   ....[70]....
        /*0544*/ 	.word	0x00000c40
        /*0548*/ 	.word	0x000000ff
        /*054c*/ 	.word	0x00000230
        /*0550*/ 	.short	0x0100
        /*0552*/ 	.byte	0x05
	.zero		1


	//   ....[71]....
        /*0554*/ 	.word	0x00000c50
        /*0558*/ 	.word	0x000000ff
        /*055c*/ 	.word	0x00000238
        /*0560*/ 	.short	0x0100
        /*0562*/ 	.byte	0x05
	.zero		1


	//   ....[72]....
        /*0564*/ 	.word	0x00000d90
        /*0568*/ 	.word	0x000000ff
        /*056c*/ 	.word	0x00000240
        /*0570*/ 	.short	0x0100
        /*0572*/ 	.byte	0x05
	.zero		1


	//   ....[73]....
        /*0574*/ 	.word	0x00000da0
        /*0578*/ 	.word	0x000000ff
        /*057c*/ 	.word	0x00000250
        /*0580*/ 	.short	0x0100
        /*0582*/ 	.byte	0x05
	.zero		1


	//   ....[74]....
        /*0584*/ 	.word	0x00000db0
        /*0588*/ 	.word	0x000000ff
        /*058c*/ 	.word	0x00000248
        /*0590*/ 	.short	0x0100
        /*0592*/ 	.byte	0x05
	.zero		1


	//   ....[75]....
        /*0594*/ 	.word	0x00000dc0
        /*0598*/ 	.word	0x000000ff
        /*059c*/ 	.word	0x00000258
        /*05a0*/ 	.short	0x0100
        /*05a2*/ 	.byte	0x05
	.zero		1


	//   ....[76]....
        /*05a4*/ 	.word	0x00000ef0
        /*05a8*/ 	.word	0x000000ff
        /*05ac*/ 	.word	0x00000260
        /*05b0*/ 	.short	0x0100
        /*05b2*/ 	.byte	0x06
	.zero		1


	//   ....[77]....
        /*05b4*/ 	.word	0x00000f00
        /*05b8*/ 	.word	0x000000ff
        /*05bc*/ 	.word	0x00000280
        /*05c0*/ 	.short	0x0100
        /*05c2*/ 	.byte	0x06
	.zero		1


	//   ....[78]....
        /*05c4*/ 	.word	0x00000f10
        /*05c8*/ 	.word	0x000000ff
        /*05cc*/ 	.word	0x00000268
        /*05d0*/ 	.short	0x0100
        /*05d2*/ 	.byte	0x06
	.zero		1


	//   ....[79]....
        /*05d4*/ 	.word	0x00000f20
        /*05d8*/ 	.word	0x000000ff
        /*05dc*/ 	.word	0x00000288
        /*05e0*/ 	.short	0x0100
        /*05e2*/ 	.byte	0x06
	.zero		1


	//   ....[80]....
        /*05e4*/ 	.word	0x00000f30
        /*05e8*/ 	.word	0x000000ff
        /*05ec*/ 	.word	0x00000270
        /*05f0*/ 	.short	0x0100
        /*05f2*/ 	.byte	0x06
	.zero		1


	//   ....[81]....
        /*05f4*/ 	.word	0x00000f40
        /*05f8*/ 	.word	0x000000ff
        /*05fc*/ 	.word	0x00000290
        /*0600*/ 	.short	0x0100
        /*0602*/ 	.byte	0x06
	.zero		1


	//   ....[82]....
        /*0604*/ 	.word	0x00000f50
        /*0608*/ 	.word	0x000000ff
        /*060c*/ 	.word	0x00000278
        /*0610*/ 	.short	0x0100
        /*0612*/ 	.byte	0x06
	.zero		1


	//   ....[83]....
        /*0614*/ 	.word	0x00000f60
        /*0618*/ 	.word	0x000000ff
        /*061c*/ 	.word	0x00000298
        /*0620*/ 	.short	0x0100
        /*0622*/ 	.byte	0x06
	.zero		1


	//   ....[84]....
        /*0624*/ 	.word	0x00001050
        /*0628*/ 	.word	0x000000ff
        /*062c*/ 	.word	0x000002a0
        /*0630*/ 	.short	0x0100
        /*0632*/ 	.byte	0x05
	.zero		1


	//   ....[85]....
        /*0634*/ 	.word	0x00001060
        /*0638*/ 	.word	0x000000ff
        /*063c*/ 	.word	0x000002b0
        /*0640*/ 	.short	0x0100
        /*0642*/ 	.byte	0x05
	.zero		1


	//   ....[86]....
        /*0644*/ 	.word	0x00001070
        /*0648*/ 	.word	0x000000ff
        /*064c*/ 	.word	0x000002a8
        /*0650*/ 	.short	0x0100
        /*0652*/ 	.byte	0x05
	.zero		1


	//   ....[87]....
        /*0654*/ 	.word	0x00001080
        /*0658*/ 	.word	0x000000ff
        /*065c*/ 	.word	0x000002b8
        /*0660*/ 	.short	0x0100
        /*0662*/ 	.byte	0x05
	.zero		1


	//   ....[88]....
        /*0664*/ 	.word	0x00001950
        /*0668*/ 	.word	0x00000003
        /*066c*/ 	.word	0x000002b0
        /*0670*/ 	.short	0x010a
        /*0672*/ 	.byte	0xff
	.zero		1


	//   ....[89]....
        /*0674*/ 	.word	0x00001980
        /*0678*/ 	.word	0x00000003
        /*067c*/ 	.word	0x000002a0
        /*0680*/ 	.short	0x0101
        /*0682*/ 	.byte	0xff
	.zero		1


	//   ....[90]....
        /*0684*/ 	.word	0x00001a50
        /*0688*/ 	.word	0x000000ff
        /*068c*/ 	.word	0x00000110
        /*0690*/ 	.short	0x010a
        /*0692*/ 	.byte	0x08
	.zero		1


	//   ....[91]....
        /*0694*/ 	.word	0x00001af0
        /*0698*/ 	.word	0x000000ff
        /*069c*/ 	.word	0x00000110
        /*06a0*/ 	.short	0x010a
        /*06a2*/ 	.byte	0x21
	.zero		1


	//   ....[92]....
        /*06a4*/ 	.word	0x00001c40
        /*06a8*/ 	.word	0x000000ff
        /*06ac*/ 	.word	0x00000110
        /*06b0*/ 	.short	0x010a
        /*06b2*/ 	.byte	0x08
	.zero		1


	//   ....[93]....
        /*06b4*/ 	.word	0x00001d50
        /*06b8*/ 	.word	0x000000ff
        /*06bc*/ 	.word	0x00000238
        /*06c0*/ 	.short	0x0101
        /*06c2*/ 	.byte	0x04
	.zero		1


	//   ....[94]....
        /*06c4*/ 	.word	0x00001d70
        /*06c8*/ 	.word	0x000000ff
        /*06cc*/ 	.word	0x00000110
        /*06d0*/ 	.short	0x010a
        /*06d2*/ 	.byte	0x08
	.zero		1


	//   ....[95]....
        /*06d4*/ 	.word	0x00001df0
        /*06d8*/ 	.word	0x000000ff
        /*06dc*/ 	.word	0x00000110
        /*06e0*/ 	.short	0x010a
        /*06e2*/ 	.byte	0x11
	.zero		1


	//   ....[96]....
        /*06e4*/ 	.word	0x00001f40
        /*06e8*/ 	.word	0x000000ff
        /*06ec*/ 	.word	0x00000110
        /*06f0*/ 	.short	0x010a
        /*06f2*/ 	.byte	0x08
	.zero		1


	//   ....[97]....
        /*06f4*/ 	.word	0x00002080
        /*06f8*/ 	.word	0x00000002
        /*06fc*/ 	.word	0x00000240
        /*0700*/ 	.short	0x010a
        /*0702*/ 	.byte	0xff
	.zero		1


	//   ....[98]....
        /*0704*/ 	.word	0x00002140
        /*0708*/ 	.word	0x00000002
        /*070c*/ 	.word	0x00000000
        /*0710*/ 	.short	0x0101
        /*0712*/ 	.byte	0xff
	.zero		1


	//   ....[99]....
        /*0714*/ 	.word	0x000026a0
        /*0718*/ 	.word	0x000000ff
        /*071c*/ 	.word	0x00000000
        /*0720*/ 	.short	0x010a
        /*0722*/ 	.byte	0x05
	.zero		1


	//   ....[100]....
        /*0724*/ 	.word	0x00002730
        /*0728*/ 	.word	0x000000ff
        /*072c*/ 	.word	0x00000000
        /*0730*/ 	.short	0x010a
        /*0732*/ 	.byte	0x05
	.zero		1


	//   ....[101]....
        /*0734*/ 	.word	0x000027c0
        /*0738*/ 	.word	0x000000ff
        /*073c*/ 	.word	0x00000000
        /*0740*/ 	.short	0x010a
        /*0742*/ 	.byte	0x05
	.zero		1


	//   ....[102]....
        /*0744*/ 	.word	0x00002850
        /*0748*/ 	.word	0x000000ff
        /*074c*/ 	.word	0x00000000
        /*0750*/ 	.short	0x010a
        /*0752*/ 	.byte	0x05
	.zero		1


	//   ....[103]....
        /*0754*/ 	.word	0x000028e0
        /*0758*/ 	.word	0x000000ff
        /*075c*/ 	.word	0x00000000
        /*0760*/ 	.short	0x010a
        /*0762*/ 	.byte	0x05
	.zero		1


	//   ....[104]....
        /*0764*/ 	.word	0x00002970
        /*0768*/ 	.word	0x000000ff
        /*076c*/ 	.word	0x00000000
        /*0770*/ 	.short	0x010a
        /*0772*/ 	.byte	0x05
	.zero		1


	//   ....[105]....
        /*0774*/ 	.word	0x00002a00
        /*0778*/ 	.word	0x000000ff
        /*077c*/ 	.word	0x00000000
        /*0780*/ 	.short	0x010a
        /*0782*/ 	.byte	0x05
	.zero		1


	//   ....[106]....
        /*0784*/ 	.word	0x00002a90
        /*0788*/ 	.word	0x000000ff
        /*078c*/ 	.word	0x00000000
        /*0790*/ 	.short	0x010a
        /*0792*/ 	.byte	0x05
	.zero		1


	//   ....[107]....
        /*0794*/ 	.word	0x00002b20
        /*0798*/ 	.word	0x000000ff
        /*079c*/ 	.word	0x00000000
        /*07a0*/ 	.short	0x010a
        /*07a2*/ 	.byte	0x05
	.zero		1


	//   ....[108]....
        /*07a4*/ 	.word	0x00002bb0
        /*07a8*/ 	.word	0x000000ff
        /*07ac*/ 	.word	0x00000000
        /*07b0*/ 	.short	0x010a
        /*07b2*/ 	.byte	0x05
	.zero		1


	//   ....[109]....
        /*07b4*/ 	.word	0x00002c40
        /*07b8*/ 	.word	0x000000ff
        /*07bc*/ 	.word	0x00000000
        /*07c0*/ 	.short	0x010a
        /*07c2*/ 	.byte	0x05
	.zero		1


	//   ....[110]....
        /*07c4*/ 	.word	0x00002cd0
        /*07c8*/ 	.word	0x000000ff
        /*07cc*/ 	.word	0x00000000
        /*07d0*/ 	.short	0x010a
        /*07d2*/ 	.byte	0x05
	.zero		1


	//   ....[111]....
        /*07d4*/ 	.word	0x00002d60
        /*07d8*/ 	.word	0x000000ff
        /*07dc*/ 	.word	0x00000000
        /*07e0*/ 	.short	0x010a
        /*07e2*/ 	.byte	0x05
	.zero		1


	//   ....[112]....
        /*07e4*/ 	.word	0x00002df0
        /*07e8*/ 	.word	0x000000ff
        /*07ec*/ 	.word	0x00000000
        /*07f0*/ 	.short	0x010a
        /*07f2*/ 	.byte	0x05
	.zero		1


	//   ....[113]....
        /*07f4*/ 	.word	0x00002e80
        /*07f8*/ 	.word	0x000000ff
        /*07fc*/ 	.word	0x00000000
        /*0800*/ 	.short	0x010a
        /*0802*/ 	.byte	0x05
	.zero		1


	//   ....[114]....
        /*0804*/ 	.word	0x00002f10
        /*0808*/ 	.word	0x000000ff
        /*080c*/ 	.word	0x00000000
        /*0810*/ 	.short	0x010a
        /*0812*/ 	.byte	0x05
	.zero		1


	//   ....[115]....
        /*0814*/ 	.word	0x00002fa0
        /*0818*/ 	.word	0x000000ff
        /*081c*/ 	.word	0x00000000
        /*0820*/ 	.short	0x010a
        /*0822*/ 	.byte	0x05
	.zero		1


	//   ....[116]....
        /*0824*/ 	.word	0x00003030
        /*0828*/ 	.word	0x000000ff
        /*082c*/ 	.word	0x00000000
        /*0830*/ 	.short	0x010a
        /*0832*/ 	.byte	0x05
	.zero		1


	//   ....[117]....
        /*0834*/ 	.word	0x000030c0
        /*0838*/ 	.word	0x000000ff
        /*083c*/ 	.word	0x00000000
        /*0840*/ 	.short	0x010a
        /*0842*/ 	.byte	0x05
	.zero		1


	//   ....[118]....
        /*0844*/ 	.word	0x00003150
        /*0848*/ 	.word	0x000000ff
        /*084c*/ 	.word	0x00000000
        /*0850*/ 	.short	0x010a
        /*0852*/ 	.byte	0x05
	.zero		1


	//   ....[119]....
        /*0854*/ 	.word	0x000031e0
        /*0858*/ 	.word	0x000000ff
        /*085c*/ 	.word	0x00000000
        /*0860*/ 	.short	0x010a
        /*0862*/ 	.byte	0x05
	.zero		1


	//   ....[120]....
        /*0864*/ 	.word	0x00003270
        /*0868*/ 	.word	0x000000ff
        /*086c*/ 	.word	0x00000000
        /*0870*/ 	.short	0x010a
        /*0872*/ 	.byte	0x05
	.zero		1


	//   ....[121]....
        /*0874*/ 	.word	0x00003300
        /*0878*/ 	.word	0x000000ff
        /*087c*/ 	.word	0x00000000
        /*0880*/ 	.short	0x010a
        /*0882*/ 	.byte	0x05
	.zero		1


	//   ....[122]....
        /*0884*/ 	.word	0x00003390
        /*0888*/ 	.word	0x000000ff
        /*088c*/ 	.word	0x00000000
        /*0890*/ 	.short	0x010a
        /*0892*/ 	.byte	0x05
	.zero		1


	//   ....[123]....
        /*0894*/ 	.word	0x00003420
        /*0898*/ 	.word	0x000000ff
        /*089c*/ 	.word	0x00000000
        /*08a0*/ 	.short	0x010a
        /*08a2*/ 	.byte	0x05
	.zero		1


	//   ....[124]....
        /*08a4*/ 	.word	0x000034b0
        /*08a8*/ 	.word	0x000000ff
        /*08ac*/ 	.word	0x00000000
        /*08b0*/ 	.short	0x010a
        /*08b2*/ 	.byte	0x05
	.zero		1


	//   ....[125]....
        /*08b4*/ 	.word	0x00003540
        /*08b8*/ 	.word	0x000000ff
        /*08bc*/ 	.word	0x00000000
        /*08c0*/ 	.short	0x010a
        /*08c2*/ 	.byte	0x05
	.zero		1


	//   ....[126]....
        /*08c4*/ 	.word	0x000035d0
        /*08c8*/ 	.word	0x000000ff
        /*08cc*/ 	.word	0x00000000
        /*08d0*/ 	.short	0x010a
        /*08d2*/ 	.byte	0x05
	.zero		1


	//   ....[127]....
        /*08d4*/ 	.word	0x00003660
        /*08d8*/ 	.word	0x000000ff
        /*08dc*/ 	.word	0x00000000
        /*08e0*/ 	.short	0x010a
        /*08e2*/ 	.byte	0x05
	.zero		1


	//   ....[128]....
        /*08e4*/ 	.word	0x000036f0
        /*08e8*/ 	.word	0x000000ff
        /*08ec*/ 	.word	0x00000000
        /*08f0*/ 	.short	0x010a
        /*08f2*/ 	.byte	0x05
	.zero		1


	//   ....[129]....
        /*08f4*/ 	.word	0x00003780
        /*08f8*/ 	.word	0x000000ff
        /*08fc*/ 	.word	0x00000000
        /*0900*/ 	.short	0x010a
        /*0902*/ 	.byte	0x05
	.zero		1


	//   ....[130]....
        /*0904*/ 	.word	0x00003810
        /*0908*/ 	.word	0x000000ff
        /*090c*/ 	.word	0x00000000
        /*0910*/ 	.short	0x010a
        /*0912*/ 	.byte	0x05
	.zero		1


	//   ....[131]....
        /*0914*/ 	.word	0x000038a0
        /*0918*/ 	.word	0x000000ff
        /*091c*/ 	.word	0x00000000
        /*0920*/ 	.short	0x010a
        /*0922*/ 	.byte	0x05
	.zero		1


	//   ....[132]....
        /*0924*/ 	.word	0x00003940
        /*0928*/ 	.word	0x00000000
        /*092c*/ 	.word	0x00000000
        /*0930*/ 	.short	0x010a
        /*0932*/ 	.byte	0xff
	.zero		1


	//   ....[133]....
        /*0934*/ 	.word	0x00003a60
        /*0938*/ 	.word	0x00000000
        /*093c*/ 	.word	0x000002a0
        /*0940*/ 	.short	0x010a
        /*0942*/ 	.byte	0xff
	.zero		1


	//   ....[134]....
        /*0944*/ 	.word	0x00003ac0
        /*0948*/ 	.word	0x00000004
        /*094c*/ 	.word	0x00000000
        /*0950*/ 	.short	0x0101
        /*0952*/ 	.byte	0xff
	.zero		1


	//   ....[135]....
        /*0954*/ 	.word	0x00003ae0
        /*0958*/ 	.word	0x000000ff
        /*095c*/ 	.word	0x00000250
        /*0960*/ 	.short	0x010a
        /*0962*/ 	.byte	0x05
	.zero		1


	//   ....[136]....
        /*0964*/ 	.word	0x00003c00
        /*0968*/ 	.word	0x00000000
        /*096c*/ 	.word	0x00000240
        /*0970*/ 	.short	0x010a
        /*0972*/ 	.byte	0xff
	.zero		1


	//   ....[137]....
        /*0974*/ 	.word	0x00003d10
        /*0978*/ 	.word	0x00000000
        /*097c*/ 	.word	0x00000000
        /*0980*/ 	.short	0x0101
        /*0982*/ 	.byte	0xff
	.zero		1


	//   ....[138]....
        /*0984*/ 	.word	0x00003da0
        /*0988*/ 	.word	0x000000ff
        /*098c*/ 	.word	0x00000250
        /*0990*/ 	.short	0x0106
        /*0992*/ 	.byte	0x05
	.zero		1


	//   ....[139]....
        /*0994*/ 	.word	0x00003dc0
        /*0998*/ 	.word	0x000000ff
        /*099c*/ 	.word	0x00000250
        /*09a0*/ 	.short	0x010a
        /*09a2*/ 	.byte	0x05
	.zero		1


	//   ....[140]....
        /*09a4*/ 	.word	0x00003e50
        /*09a8*/ 	.word	0x000000ff
        /*09ac*/ 	.word	0x00000250
        /*09b0*/ 	.short	0x0106
        /*09b2*/ 	.byte	0x04
	.zero		1


	//   ....[141]....
        /*09b4*/ 	.word	0x00003e90
        /*09b8*/ 	.word	0x00000000
        /*09bc*/ 	.word	0x00000250
        /*09c0*/ 	.short	0x010a
        /*09c2*/ 	.byte	0xff
	.zero		1


	//   ....[142]....
        /*09c4*/ 	.word	0x00004370
        /*09c8*/ 	.word	0x00000000
        /*09cc*/ 	.word	0x00000240
        /*09d0*/ 	.short	0x010a
        /*09d2*/ 	.byte	0xff
	.zero		1


	//   ....[143]....
        /*09d4*/ 	.word	0x00004470
        /*09d8*/ 	.word	0x00000003
        /*09dc*/ 	.word	0x00000000
        /*09e0*/ 	.short	0x0101
        /*09e2*/ 	.byte	0xff
	.zero		1


	//   ....[144]....
        /*09e4*/ 	.word	0x00004480
        /*09e8*/ 	.word	0x000000ff
        /*09ec*/ 	.word	0x00000000
        /*09f0*/ 	.short	0x010a
        /*09f2*/ 	.byte	0x04
	.zero		1


	//   ....[145]....
        /*09f4*/ 	.word	0x000044a0
        /*09f8*/ 	.word	0x000000ff
        /*09fc*/ 	.word	0x00000280
        /*0a00*/ 	.short	0x010a
        /*0a02*/ 	.byte	0x09
	.zero		1


	//   ....[146]....
        /*0a04*/ 	.word	0x00004580
        /*0a08*/ 	.word	0x000000ff
        /*0a0c*/ 	.word	0x00000000
        /*0a10*/ 	.short	0x010a
        /*0a12*/ 	.byte	0x07
	.zero		1


	//   ....[147]....
        /*0a14*/ 	.word	0x000046b0
        /*0a18*/ 	.word	0x000000ff
        /*0a1c*/ 	.word	0x00000000
        /*0a20*/ 	.short	0x010a
        /*0a22*/ 	.byte	0x04
	.zero		1


	//   ....[148]....
        /*0a24*/ 	.word	0x00004860
        /*0a28*/ 	.word	0x000000ff
        /*0a2c*/ 	.word	0x00000000
        /*0a30*/ 	.short	0x010a
        /*0a32*/ 	.byte	0x05
	.zero		1


	//   ....[149]....
        /*0a34*/ 	.word	0x000048f0
        /*0a38*/ 	.word	0x000000ff
        /*0a3c*/ 	.word	0x00000000
        /*0a40*/ 	.short	0x010a
        /*0a42*/ 	.byte	0x05
	.zero		1


	//   ....[150]....
        /*0a44*/ 	.word	0x00004980
        /*0a48*/ 	.word	0x000000ff
        /*0a4c*/ 	.word	0x00000000
        /*0a50*/ 	.short	0x010a
        /*0a52*/ 	.byte	0x05
	.zero		1


	//   ....[151]....
        /*0a54*/ 	.word	0x00004a10
        /*0a58*/ 	.word	0x000000ff
        /*0a5c*/ 	.word	0x00000000
        /*0a60*/ 	.short	0x010a
        /*0a62*/ 	.byte	0x07
	.zero		1


	//   ....[152]....
        /*0a64*/ 	.word	0x00004e50
        /*0a68*/ 	.word	0x00000000
        /*0a6c*/ 	.word	0x00000240
        /*0a70*/ 	.short	0x010a
        /*0a72*/ 	.byte	0xff
	.zero		1


	//   ....[153]....
        /*0a74*/ 	.word	0x00004f40
        /*0a78*/ 	.word	0x00000000
        /*0a7c*/ 	.word	0x00000000
        /*0a80*/ 	.short	0x0101
        /*0a82*/ 	.byte	0xff
	.zero		1


	//   ....[154]....
        /*0a84*/ 	.word	0x00005260
        /*0a88*/ 	.word	0x000000ff
        /*0a8c*/ 	.word	0x00000238
        /*0a90*/ 	.short	0x010a
        /*0a92*/ 	.byte	0x06
	.zero		1


	//   ....[155]....
        /*0a94*/ 	.word	0x000053e0
        /*0a98*/ 	.word	0x000000ff
        /*0a9c*/ 	.word	0x00000228
        /*0aa0*/ 	.short	0x010a
        /*0aa2*/ 	.byte	0x06
	.zero		1


	//   ....[156]....
        /*0aa4*/ 	.word	0x00005710
        /*0aa8*/ 	.word	0x000000ff
        /*0aac*/ 	.word	0x00000220
        /*0ab0*/ 	.short	0x010b
        /*0ab2*/ 	.byte	0x06
	.zero		1


	//   ....[157]....
        /*0ab4*/ 	.word	0x00005730
        /*0ab8*/ 	.word	0x000000ff
        /*0abc*/ 	.word	0x00000000
        /*0ac0*/ 	.short	0x0101
        /*0ac2*/ 	.byte	0x25
	.zero		1


	//   ....[158]....
        /*0ac4*/ 	.word	0x00005770
        /*0ac8*/ 	.word	0x00000000
        /*0acc*/ 	.word	0x00000228
        /*0ad0*/ 	.short	0x010a
        /*0ad2*/ 	.byte	0xff
	.zero		1


	//   ....[159]....
        /*0ad4*/ 	.word	0x00005aa0
        /*0ad8*/ 	.word	0x00000000
        /*0adc*/ 	.word	0x00000240
        /*0ae0*/ 	.short	0x010a
        /*0ae2*/ 	.byte	0xff
	.zero		1


	//   ....[160]....
        /*0ae4*/ 	.word	0x00005bb0
        /*0ae8*/ 	.word	0x00000000
        /*0aec*/ 	.word	0x00000000
        /*0af0*/ 	.short	0x0101
        /*0af2*/ 	.byte	0xff
	.zero		1


	//   ....[161]....
        /*0af4*/ 	.word	0x00006550
        /*0af8*/ 	.word	0x000000ff
        /*0afc*/ 	.word	0x00000220
        /*0b00*/ 	.short	0x010a
        /*0b02*/ 	.byte	0x2b
	.zero		1


	//   ....[162]....
        /*0b04*/ 	.word	0x00006560
        /*0b08*/ 	.word	0x0000009c
        /*0b0c*/ 	.word	0x00000260
        /*0b10*/ 	.short	0x010a
        /*0b12*/ 	.byte	0xff
	.zero		1


	//   ....[163]....
        /*0b14*/ 	.word	0x000066f0
        /*0b18*/ 	.word	0x000000ff
        /*0b1c*/ 	.word	0x00000220
        /*0b20*/ 	.short	0x010a
        /*0b22*/ 	.byte	0x2b
	.zero		1


	//   ....[164]....
        /*0b24*/ 	.word	0x000067f0
        /*0b28*/ 	.word	0x000000ff
        /*0b2c*/ 	.word	0x00000000
        /*0b30*/ 	.short	0x0101
        /*0b32*/ 	.byte	0x04
	.zero		1


	//   ....[165]....
        /*0b34*/ 	.word	0x00006850
        /*0b38*/ 	.word	0x0000009c
        /*0b3c*/ 	.word	0x00000260
        /*0b40*/ 	.short	0x010a
        /*0b42*/ 	.byte	0xff
	.zero		1


	//   ....[166]....
        /*0b44*/ 	.word	0x00006c10
        /*0b48*/ 	.word	0x000000ff
        /*0b4c*/ 	.word	0x00000000
        /*0b50*/ 	.short	0x0101
        /*0b52*/ 	.byte	0x05
	.zero		1


	//   ....[167]....
        /*0b54*/ 	.word	0x00007cc0
        /*0b58*/ 	.word	0x00000003
        /*0b5c*/ 	.word	0x000002b0
        /*0b60*/ 	.short	0x010a
        /*0b62*/ 	.byte	0xff
	.zero		1


	//   ....[168]....
        /*0b64*/ 	.word	0x00007d20
        /*0b68*/ 	.word	0x00000002
        /*0b6c*/ 	.word	0x00000110
        /*0b70*/ 	.short	0x010a
        /*0b72*/ 	.byte	0xff
	.zero		1


	//   ....[169]....
        /*0b74*/ 	.word	0x00007d80
        /*0b78*/ 	.word	0x00000002
        /*0b7c*/ 	.word	0x00000110
        /*0b80*/ 	.short	0x010a
        /*0b82*/ 	.byte	0xff
	.zero		1


	//   ....[170]....
        /*0b84*/ 	.word	0x00007dd0
        /*0b88*/ 	.word	0x00000002
        /*0b8c*/ 	.word	0x00000240
        /*0b90*/ 	.short	0x010a
        /*0b92*/ 	.byte	0xff
	.zero		1


	//   ....[171]....
        /*0b94*/ 	.word	0x00007e30
        /*0b98*/ 	.word	0x00000000
        /*0b9c*/ 	.word	0x00000000
        /*0ba0*/ 	.short	0x010a
        /*0ba2*/ 	.byte	0xff
	.zero		1


	//   ....[172]....
        /*0ba4*/ 	.word	0x00007e90
        /*0ba8*/ 	.word	0x00000000
        /*0bac*/ 	.word	0x00000000
        /*0bb0*/ 	.short	0x010a
        /*0bb2*/ 	.byte	0xff
	.zero		1


	//   ....[173]....
        /*0bb4*/ 	.word	0x00007ef0
        /*0bb8*/ 	.word	0x00000000
        /*0bbc*/ 	.word	0x00000000
        /*0bc0*/ 	.short	0x010a
        /*0bc2*/ 	.byte	0xff
	.zero		1


	//   ....[174]....
        /*0bc4*/ 	.word	0x00007f50
        /*0bc8*/ 	.word	0x00000000
        /*0bcc*/ 	.word	0x00000000
        /*0bd0*/ 	.short	0x010a
        /*0bd2*/ 	.byte	0xff
	.zero		1


	//   ....[175]....
        /*0bd4*/ 	.word	0x00007fb0
        /*0bd8*/ 	.word	0x00000000
        /*0bdc*/ 	.word	0x00000000
        /*0be0*/ 	.short	0x010a
        /*0be2*/ 	.byte	0xff
	.zero		1


	//   ....[176]....
        /*0be4*/ 	.word	0x00008010
        /*0be8*/ 	.word	0x00000000
        /*0bec*/ 	.word	0x00000000
        /*0bf0*/ 	.short	0x010a
        /*0bf2*/ 	.byte	0xff
	.zero		1


	//   ....[177]....
        /*0bf4*/ 	.word	0x00008070
        /*0bf8*/ 	.word	0x00000000
        /*0bfc*/ 	.word	0x00000000
        /*0c00*/ 	.short	0x010a
        /*0c02*/ 	.byte	0xff
	.zero		1


	//   ....[178]....
        /*0c04*/ 	.word	0x000080d0
        /*0c08*/ 	.word	0x00000000
        /*0c0c*/ 	.word	0x00000000
        /*0c10*/ 	.short	0x010a
        /*0c12*/ 	.byte	0xff
	.zero		1


	//   ....[179]....
        /*0c14*/ 	.word	0x00008130
        /*0c18*/ 	.word	0x00000000
        /*0c1c*/ 	.word	0x00000000
        /*0c20*/ 	.short	0x010a
        /*0c22*/ 	.byte	0xff
	.zero		1


	//   ....[180]....
        /*0c24*/ 	.word	0x00008190
        /*0c28*/ 	.word	0x00000000
        /*0c2c*/ 	.word	0x00000000
        /*0c30*/ 	.short	0x010a
        /*0c32*/ 	.byte	0xff
	.zero		1


	//   ....[181]....
        /*0c34*/ 	.word	0x000081f0
        /*0c38*/ 	.word	0x00000000
        /*0c3c*/ 	.word	0x00000000
        /*0c40*/ 	.short	0x010a
        /*0c42*/ 	.byte	0xff
	.zero		1


	//   ....[182]....
        /*0c44*/ 	.word	0x00008250
        /*0c48*/ 	.word	0x00000000
        /*0c4c*/ 	.word	0x00000000
        /*0c50*/ 	.short	0x010a
        /*0c52*/ 	.byte	0xff
	.zero		1


	//   ....[183]....
        /*0c54*/ 	.word	0x000082b0
        /*0c58*/ 	.word	0x00000000
        /*0c5c*/ 	.word	0x00000000
        /*0c60*/ 	.short	0x010a
        /*0c62*/ 	.byte	0xff
	.zero		1


	//   ....[184]....
        /*0c64*/ 	.word	0x00008310
        /*0c68*/ 	.word	0x00000000
        /*0c6c*/ 	.word	0x00000000
        /*0c70*/ 	.short	0x010a
        /*0c72*/ 	.byte	0xff
	.zero		1


	//   ....[185]....
        /*0c74*/ 	.word	0x00008370
        /*0c78*/ 	.word	0x00000000
        /*0c7c*/ 	.word	0x00000000
        /*0c80*/ 	.short	0x010a
        /*0c82*/ 	.byte	0xff
	.zero		1


	//   ....[186]....
        /*0c84*/ 	.word	0x000083d0
        /*0c88*/ 	.word	0x00000000
        /*0c8c*/ 	.word	0x00000000
        /*0c90*/ 	.short	0x010a
        /*0c92*/ 	.byte	0xff
	.zero		1


	//   ....[187]....
        /*0c94*/ 	.word	0x00008430
        /*0c98*/ 	.word	0x00000000
        /*0c9c*/ 	.word	0x00000000
        /*0ca0*/ 	.short	0x010a
        /*0ca2*/ 	.byte	0xff
	.zero		1


	//   ....[188]....
        /*0ca4*/ 	.word	0x00008490
        /*0ca8*/ 	.word	0x00000000
        /*0cac*/ 	.word	0x00000000
        /*0cb0*/ 	.short	0x010a
        /*0cb2*/ 	.byte	0xff
	.zero		1


	//   ....[189]....
        /*0cb4*/ 	.word	0x000084f0
        /*0cb8*/ 	.word	0x00000000
        /*0cbc*/ 	.word	0x00000000
        /*0cc0*/ 	.short	0x010a
        /*0cc2*/ 	.byte	0xff
	.zero		1


	//   ....[190]....
        /*0cc4*/ 	.word	0x00008550
        /*0cc8*/ 	.word	0x00000000
        /*0ccc*/ 	.word	0x00000000
        /*0cd0*/ 	.short	0x010a
        /*0cd2*/ 	.byte	0xff
	.zero		1


	//   ....[191]....
        /*0cd4*/ 	.word	0x000085b0
        /*0cd8*/ 	.word	0x00000000
        /*0cdc*/ 	.word	0x00000000
        /*0ce0*/ 	.short	0x010a
        /*0ce2*/ 	.byte	0xff
	.zero		1


	//   ....[192]....
        /*0ce4*/ 	.word	0x00008610
        /*0ce8*/ 	.word	0x00000000
        /*0cec*/ 	.word	0x00000000
        /*0cf0*/ 	.short	0x010a
        /*0cf2*/ 	.byte	0xff
	.zero		1


	//   ....[193]....
        /*0cf4*/ 	.word	0x00008670
        /*0cf8*/ 	.word	0x00000000
        /*0cfc*/ 	.word	0x00000000
        /*0d00*/ 	.short	0x010a
        /*0d02*/ 	.byte	0xff
	.zero		1


	//   ....[194]....
        /*0d04*/ 	.word	0x000086d0
        /*0d08*/ 	.word	0x00000000
        /*0d0c*/ 	.word	0x00000000
        /*0d10*/ 	.short	0x010a
        /*0d12*/ 	.byte	0xff
	.zero		1


	//   ....[195]....
        /*0d14*/ 	.word	0x00008730
        /*0d18*/ 	.word	0x00000000
        /*0d1c*/ 	.word	0x00000000
        /*0d20*/ 	.short	0x010a
        /*0d22*/ 	.byte	0xff
	.zero		1


	//   ....[196]....
        /*0d24*/ 	.word	0x00008790
        /*0d28*/ 	.word	0x00000000
        /*0d2c*/ 	.word	0x00000000
        /*0d30*/ 	.short	0x010a
        /*0d32*/ 	.byte	0xff
	.zero		1


	//   ....[197]....
        /*0d34*/ 	.word	0x000087f0
        /*0d38*/ 	.word	0x00000000
        /*0d3c*/ 	.word	0x00000000
        /*0d40*/ 	.short	0x010a
        /*0d42*/ 	.byte	0xff
	.zero		1


	//   ....[198]....
        /*0d44*/ 	.word	0x00008850
        /*0d48*/ 	.word	0x00000000
        /*0d4c*/ 	.word	0x00000000
        /*0d50*/ 	.short	0x010a
        /*0d52*/ 	.byte	0xff
	.zero		1


	//   ....[199]....
        /*0d54*/ 	.word	0x000088b0
        /*0d58*/ 	.word	0x00000000
        /*0d5c*/ 	.word	0x00000000
        /*0d60*/ 	.short	0x010a
        /*0d62*/ 	.byte	0xff
	.zero		1


	//   ....[200]....
        /*0d64*/ 	.word	0x00008910
        /*0d68*/ 	.word	0x00000000
        /*0d6c*/ 	.word	0x00000000
        /*0d70*/ 	.short	0x010a
        /*0d72*/ 	.byte	0xff
	.zero		1


	//   ....[201]....
        /*0d74*/ 	.word	0x00008970
        /*0d78*/ 	.word	0x00000000
        /*0d7c*/ 	.word	0x00000000
        /*0d80*/ 	.short	0x010a
        /*0d82*/ 	.byte	0xff
	.zero		1


	//   ....[202]....
        /*0d84*/ 	.word	0x000089d0
        /*0d88*/ 	.word	0x00000000
        /*0d8c*/ 	.word	0x00000000
        /*0d90*/ 	.short	0x010a
        /*0d92*/ 	.byte	0xff
	.zero		1


	//   ....[203]....
        /*0d94*/ 	.word	0x00008a30
        /*0d98*/ 	.word	0x00000000
        /*0d9c*/ 	.word	0x00000000
        /*0da0*/ 	.short	0x010a
        /*0da2*/ 	.byte	0xff
	.zero		1


	//   ....[204]....
        /*0da4*/ 	.word	0x00008a80
        /*0da8*/ 	.word	0x00000000
        /*0dac*/ 	.word	0x000002a0
        /*0db0*/ 	.short	0x010a
        /*0db2*/ 	.byte	0xff
	.zero		1


	//   ....[205]....
        /*0db4*/ 	.word	0x00008ae0
        /*0db8*/ 	.word	0x00000000
        /*0dbc*/ 	.word	0x00000250
        /*0dc0*/ 	.short	0x010a
        /*0dc2*/ 	.byte	0xff
	.zero		1


	//   ....[206]....
        /*0dc4*/ 	.word	0x00008b30
        /*0dc8*/ 	.word	0x00000000
        /*0dcc*/ 	.word	0x00000240
        /*0dd0*/ 	.short	0x010a
        /*0dd2*/ 	.byte	0xff
	.zero		1


	//   ....[207]....
        /*0dd4*/ 	.word	0x00008b90
        /*0dd8*/ 	.word	0x00000000
        /*0ddc*/ 	.word	0x00000250
        /*0de0*/ 	.short	0x010a
        /*0de2*/ 	.byte	0xff
	.zero		1


	//   ....[208]....
        /*0de4*/ 	.word	0x00008be0
        /*0de8*/ 	.word	0x00000000
        /*0dec*/ 	.word	0x00000240
        /*0df0*/ 	.short	0x010a
        /*0df2*/ 	.byte	0xff
	.zero		1


	//   ....[209]....
        /*0df4*/ 	.word	0x00008c40
        /*0df8*/ 	.word	0x00000003
        /*0dfc*/ 	.word	0x00000280
        /*0e00*/ 	.short	0x010a
        /*0e02*/ 	.byte	0xff
	.zero		1


	//   ....[210]....
        /*0e04*/ 	.word	0x00008ca0
        /*0e08*/ 	.word	0x00000000
        /*0e0c*/ 	.word	0x00000000
        /*0e10*/ 	.short	0x010a
        /*0e12*/ 	.byte	0xff
	.zero		1


	//   ....[211]....
        /*0e14*/ 	.word	0x00008d00
        /*0e18*/ 	.word	0x00000000
        /*0e1c*/ 	.word	0x00000000
        /*0e20*/ 	.short	0x010a
        /*0e22*/ 	.byte	0xff
	.zero		1


	//   ....[212]....
        /*0e24*/ 	.word	0x00008d60
        /*0e28*/ 	.word	0x00000000
        /*0e2c*/ 	.word	0x00000000
        /*0e30*/ 	.short	0x010a
        /*0e32*/ 	.byte	0xff
	.zero		1


	//   ....[213]....
        /*0e34*/ 	.word	0x00008dc0
        /*0e38*/ 	.word	0x00000000
        /*0e3c*/ 	.word	0x00000000
        /*0e40*/ 	.short	0x010a
        /*0e42*/ 	.byte	0xff
	.zero		1


	//   ....[214]....
        /*0e44*/ 	.word	0x00008e20
        /*0e48*/ 	.word	0x00000000
        /*0e4c*/ 	.word	0x00000000
        /*0e50*/ 	.short	0x010a
        /*0e52*/ 	.byte	0xff
	.zero		1


	//   ....[215]....
        /*0e54*/ 	.word	0x00008e70
        /*0e58*/ 	.word	0x00000000
        /*0e5c*/ 	.word	0x00000240
        /*0e60*/ 	.short	0x010a
        /*0e62*/ 	.byte	0xff
	.zero		1


	//   ....[216]....
        /*0e64*/ 	.word	0x00008ed0
        /*0e68*/ 	.word	0x00000000
        /*0e6c*/ 	.word	0x00000238
        /*0e70*/ 	.short	0x010a
        /*0e72*/ 	.byte	0xff
	.zero		1


	//   ....[217]....
        /*0e74*/ 	.word	0x00008f30
        /*0e78*/ 	.word	0x00000003
        /*0e7c*/ 	.word	0x00000228
        /*0e80*/ 	.short	0x010a
        /*0e82*/ 	.byte	0xff
	.zero		1


	//   ....[218]....
        /*0e84*/ 	.word	0x00008f80
        /*0e88*/ 	.word	0x00000000
        /*0e8c*/ 	.word	0x00000240
        /*0e90*/ 	.short	0x010a
        /*0e92*/ 	.byte	0xff
	.zero		1


	//   ....[219]....
        /*0e94*/ 	.word	0x00008fe0
        /*0e98*/ 	.word	0x00000000
        /*0e9c*/ 	.word	0x00000220
        /*0ea0*/ 	.short	0x010a
        /*0ea2*/ 	.byte	0xff
	.zero		1


	//   ....[220]....
        /*0ea4*/ 	.word	0x00009030
        /*0ea8*/ 	.word	0x0000009c
        /*0eac*/ 	.word	0x00000260
        /*0eb0*/ 	.short	0x010a
        /*0eb2*/ 	.byte	0xff
	.zero		1


	//----- nvinfo : EIATTR_NUM_MBARRIERS
	.align		4
.L_47:
        /*0eb4*/ 	.byte	0x03, 0x38
        /*0eb6*/ 	.short	0x0058


	//----- nvinfo : EIATTR_EXIT_INSTR_OFFSETS
	.align		4
        /*0eb8*/ 	.byte	0x04, 0x1c
        /*0eba*/ 	.short	(.L_49 - .L_48)


	//   ....[0]....
.L_48:
        /*0ebc*/ 	.word	0x00003970


	//   ....[1]....
        /*0ec0*/ 	.word	0x00003e60


	//   ....[2]....
        /*0ec4*/ 	.word	0x00003ec0


	//   ....[3]....
        /*0ec8*/ 	.word	0x00004c70


	//   ....[4]....
        /*0ecc*/ 	.word	0x000057a0


	//   ....[5]....
        /*0ed0*/ 	.word	0x000057e0


	//   ....[6]....
        /*0ed4*/ 	.word	0x00007cb0


	//----- nvinfo : EIATTR_MAX_THREADS
	.align		4
.L_49:
        /*0ed8*/ 	.byte	0x04, 0x05
        /*0eda*/ 	.short	(.L_51 - .L_50)
.L_50:
        /*0edc*/ 	.word	0x00000100
        /*0ee0*/ 	.word	0x00000001
        /*0ee4*/ 	.word	0x00000001


	//----- nvinfo : EIATTR_CRS_STACK_SIZE
	.align		4
.L_51:
        /*0ee8*/ 	.byte	0x04, 0x1e
        /*0eea*/ 	.short	(.L_53 - .L_52)
.L_52:
        /*0eec*/ 	.word	0x00000000


	//----- nvinfo : EIATTR_CBANK_PARAM_SIZE
	.align		4
.L_53:
        /*0ef0*/ 	.byte	0x03, 0x19
        /*0ef2*/ 	.short	0x0800


	//----- nvinfo : EIATTR_PARAM_CBANK
	.align		4
        /*0ef4*/ 	.byte	0x04, 0x0a
        /*0ef6*/ 	.short	(.L_55 - .L_54)
	.align		4
.L_54:
        /*0ef8*/ 	.word	index@(.nv.constant0._ZN7cutlass13device_kernelINS_4gemm6kernel13GemmUniversalIN4cute5tupleIJiiiiEEENS1_10collective13CollectiveMmaINS1_35MainloopSm100TmaUmmaWarpSpecializedILi34ELi2ELi4ENS5_IJNS4_1CILi1EEESB_SB_EEEEENS5_IJNSA_ILi128EEENSA_ILi64EEENSA_ILi32EEEEEENS_12float_e4m3_tENS5_IJlSB_lEEESI_SJ_NS4_8TiledMMAINS4_8MMA_AtomIJNS4_10MMA_TraitsINS4_19SM100_MMA_F8F6F4_SSEJSI_SI_fSE_SF_NS4_17integral_constantINS4_4UMMA5MajorELSQ_0EEESR_NSO_INSP_7ScaleInELSS_0EEEST_EEEEEENS4_6LayoutISC_NS5_IJNSA_ILi0EEESX_SX_EEEEENS5_IJNS4_10UnderscoreES10_S10_EEEEENS4_13SM90_TMA_LOADENS4_14ComposedLayoutINS4_7SwizzleILi1ELi4ELi3EEENS4_18smem_ptr_flag_bitsILi8EEENSW_INS5_IJNSA_ILi8EEESG_EEENS5_IJSG_SB_EEEEEEEvNS4_8identityES13_S1D_vS1E_EENS_8epilogue10collective18CollectiveEpilogueINS1G_23Sm100TmaWarpSpecializedILi1ELi1ELi64ELb0ELb0EEEJSH_NS5_IJNSW_ISE_SB_EENSW_ISF_SB_EEEEESI_SJ_SI_SJ_NS1G_6fusion15FusionCallbacksIS1K_NS1O_17LinearCombinationISI_fSI_fLNS_15FloatRoundStyleE2EEESH_S1N_JEEENS4_5SM1004TMEM4LOAD26SM100_TMEM_LOAD_32dp32b64xES13_NS14_INS15_ILi2ELi4ELi3EEES18_NSW_INS5_IJS19_SF_EEENS5_IJSF_SB_EEEEEEENS4_39AutoVectorizingCopyWithAssumedAlignmentILi128EEENS4_14SM90_TMA_STOREES22_S24_S24_EEEvvEEEEvNT_6ParamsE)
        /*0efc*/ 	.short	0x0380
        /*0efe*/ 	.short	0x0800


	//----- nvinfo : EIATTR_SW_WAR
	.align		4
.L_55:
        /*0f00*/ 	.byte	0x04, 0x36
        /*0f02*/ 	.short	(.L_57 - .L_56)
.L_56:
        /*0f04*/ 	.word	0x00000008
.L_57:


//--------------------- .nv.callgraph             --------------------------
	.section	.nv.callgraph,"",@"SHT_CUDA_CALLGRAPH"
	.align	4
	.sectionentsize	8
	.align		4
        /*0000*/ 	.word	0x00000000
	.align		4
        /*0004*/ 	.word	0xffffffff
	.align		4
        /*0008*/ 	.word	index@(_ZN7cutlass13device_kernelINS_4gemm6kernel13GemmUniversalIN4cute5tupleIJiiiiEEENS1_10collective13CollectiveMmaINS1_35MainloopSm100TmaUmmaWarpSpecializedILi34ELi2ELi4ENS5_IJNS4_1CILi1EEESB_SB_EEEEENS5_IJNSA_ILi128EEENSA_ILi64EEENSA_ILi32EEEEEENS_12float_e4m3_tENS5_IJlSB_lEEESI_SJ_NS4_8TiledMMAINS4_8MMA_AtomIJNS4_10MMA_TraitsINS4_19SM100_MMA_F8F6F4_SSEJSI_SI_fSE_SF_NS4_17integral_constantINS4_4UMMA5MajorELSQ_0EEESR_NSO_INSP_7ScaleInELSS_0EEEST_EEEEEENS4_6LayoutISC_NS5_IJNSA_ILi0EEESX_SX_EEEEENS5_IJNS4_10UnderscoreES10_S10_EEEEENS4_13SM90_TMA_LOADENS4_14ComposedLayoutINS4_7SwizzleILi1ELi4ELi3EEENS4_18smem_ptr_flag_bitsILi8EEENSW_INS5_IJNSA_ILi8EEESG_EEENS5_IJSG_SB_EEEEEEEvNS4_8identityES13_S1D_vS1E_EENS_8epilogue10collective18CollectiveEpilogueINS1G_23Sm100TmaWarpSpecializedILi1ELi1ELi64ELb0ELb0EEEJSH_NS5_IJNSW_ISE_SB_EENSW_ISF_SB_EEEEESI_SJ_SI_SJ_NS1G_6fusion15FusionCallbacksIS1K_NS1O_17LinearCombinationISI_fSI_fLNS_15FloatRoundStyleE2EEESH_S1N_JEEENS4_5SM1004TMEM4LOAD26SM100_TMEM_LOAD_32dp32b64xES13_NS14_INS15_ILi2ELi4ELi3EEES18_NSW_INS5_IJS19_SF_EEENS5_IJSF_SB_EEEEEEENS4_39AutoVectorizingCopyWithAssumedAlignmentILi128EEENS4_14SM90_TMA_STOREES22_S24_S24_EEEvvEEEEvNT_6ParamsE)
	.align		4
        /*000c*/ 	.word	index@(__assertfail)
	.align		4
        /*0010*/ 	.word	0x00000000
	.align		4
        /*0014*/ 	.word	0xfffffffe
	.align		4
        /*0018*/ 	.word	0x00000000
	.align		4
        /*001c*/ 	.word	0xfffffffd
	.align		4
        /*0020*/ 	.word	0x00000000
	.align		4
        /*0024*/ 	.word	0xfffffffc


//--------------------- .nv.constant4             --------------------------
	.section	.nv.constant4,"a",@progbits
	.align	8
	.align		8
.nv.constant4:
        /*0000*/ 	.dword	__assertfail
	.align		8
        /*0008*/ 	.dword	__unnamed_1
	.align		8
        /*0010*/ 	.dword	__unnamed_2
	.align		8
        /*0018*/ 	.dword	_ZN40_INTERNAL_f1cb4c56_4_k_cu_adc6fe2f_323394cuda3std3__45__cpo5beginE
	.align		8
        /*0020*/ 	.dword	_ZN40_INTERNAL_f1cb4c56_4_k_cu_adc6fe2f_323394cuda3std3__45__cpo3endE
	.align		8
        /*0028*/ 	.dword	_ZN40_INTERNAL_f1cb4c56_4_k_cu_adc6fe2f_323394cuda3std3__45__cpo6cbeginE
	.align		8
        /*0030*/ 	.dword	_ZN40_INTERNAL_f1cb4c56_4_k_cu_adc6fe2f_323394cuda3std3__45__cpo4cendE
	.align		8
        /*0038*/ 	.dword	_ZN40_INTERNAL_f1cb4c56_4_k_cu_adc6fe2f_323394cuda3std3__442_GLOBAL__N__f1cb4c56_4_k_cu_adc6fe2f_323396ignoreE
	.align		8
        /*0040*/ 	.dword	_ZN40_INTERNAL_f1cb4c56_4_k_cu_adc6fe2f_323394cuda3std3__419piecewise_constructE
	.align		8
        /*0048*/ 	.dword	_ZN40_INTERNAL_f1cb4c56_4_k_cu_adc6fe2f_323394cuda3std3__48in_placeE
	.align		8
        /*0050*/ 	.dword	_ZN40_INTERNAL_f1cb4c56_4_k_cu_adc6fe2f_323394cuda3std6ranges3__45__cpo4swapE
	.align		8
        /*0058*/ 	.dword	_ZN40_INTERNAL_f1cb4c56_4_k_cu_adc6fe2f_323394cuda3std6ranges3__45__cpo9iter_moveE
	.align		8
        /*0060*/ 	.dword	_ZN40_INTERNAL_f1cb4c56_4_k_cu_adc6fe2f_323394cute7productE
	.align		8
        /*0068*/ 	.dword	_ZN40_INTERNAL_f1cb4c56_4_k_cu_adc6fe2f_323394cute1_E
	.align		8
        /*0070*/ 	.dword	$str$25
	.align		8
        /*0078*/ 	.dword	$str$26
	.align		8
        /*0080*/ 	.dword	$str$27
	.align		8
        /*0088*/ 	.dword	$str$28


//--------------------- .text._ZN7cutlass13device_kernelINS_4gemm6kernel13GemmUniversalIN4cute5tupleIJiiiiEEENS1_10collective13CollectiveMmaINS1_35MainloopSm100TmaUmmaWarpSpecializedILi34ELi2ELi4ENS5_IJNS4_1CILi1EEESB_SB_EEEEENS5_IJNSA_ILi128EEENSA_ILi64EEENSA_ILi32EEEEEENS_12float_e4m3_tENS5_IJlSB_lEEESI_SJ_NS4_8TiledMMAINS4_8MMA_AtomIJNS4_10MMA_TraitsINS4_19SM100_MMA_F8F6F4_SSEJSI_SI_fSE_SF_NS4_17integral_constantINS4_4UMMA5MajorELSQ_0EEESR_NSO_INSP_7ScaleInELSS_0EEEST_EEEEEENS4_6LayoutISC_NS5_IJNSA_ILi0EEESX_SX_EEEEENS5_IJNS4_10UnderscoreES10_S10_EEEEENS4_13SM90_TMA_LOADENS4_14ComposedLayoutINS4_7SwizzleILi1ELi4ELi3EEENS4_18smem_ptr_flag_bitsILi8EEENSW_INS5_IJNSA_ILi8EEESG_EEENS5_IJSG_SB_EEEEEEEvNS4_8identityES13_S1D_vS1E_EENS_8epilogue10collective18CollectiveEpilogueINS1G_23Sm100TmaWarpSpecializedILi1ELi1ELi64ELb0ELb0EEEJSH_NS5_IJNSW_ISE_SB_EENSW_ISF_SB_EEEEESI_SJ_SI_SJ_NS1G_6fusion15FusionCallbacksIS1K_NS1O_17LinearCombinationISI_fSI_fLNS_15FloatRoundStyleE2EEESH_S1N_JEEENS4_5SM1004TMEM4LOAD26SM100_TMEM_LOAD_32dp32b64xES13_NS14_INS15_ILi2ELi4ELi3EEES18_NSW_INS5_IJS19_SF_EEENS5_IJSF_SB_EEEEEEENS4_39AutoVectorizingCopyWithAssumedAlignmentILi128EEENS4_14SM90_TMA_STOREES22_S24_S24_EEEvvEEEEvNT_6ParamsE --------------------------
	.section	.text._ZN7cutlass13device_kernelINS_4gemm6kernel13GemmUniversalIN4cute5tupleIJiiiiEEENS1_10collective13CollectiveMmaINS1_35MainloopSm100TmaUmmaWarpSpecializedILi34ELi2ELi4ENS5_IJNS4_1CILi1EEESB_SB_EEEEENS5_IJNSA_ILi128EEENSA_ILi64EEENSA_ILi32EEEEEENS_12float_e4m3_tENS5_IJlSB_lEEESI_SJ_NS4_8TiledMMAINS4_8MMA_AtomIJNS4_10MMA_TraitsINS4_19SM100_MMA_F8F6F4_SSEJSI_SI_fSE_SF_NS4_17integral_constantINS4_4UMMA5MajorELSQ_0EEESR_NSO_INSP_7ScaleInELSS_0EEEST_EEEEEENS4_6LayoutISC_NS5_IJNSA_ILi0EEESX_SX_EEEEENS5_IJNS4_10UnderscoreES10_S10_EEEEENS4_13SM90_TMA_LOADENS4_14ComposedLayoutINS4_7SwizzleILi1ELi4ELi3EEENS4_18smem_ptr_flag_bitsILi8EEENSW_INS5_IJNSA_ILi8EEESG_EEENS5_IJSG_SB_EEEEEEEvNS4_8identityES13_S1D_vS1E_EENS_8epilogue10collective18CollectiveEpilogueINS1G_23Sm100TmaWarpSpecializedILi1ELi1ELi64ELb0ELb0EEEJSH_NS5_IJNSW_ISE_SB_EENSW_ISF_SB_EEEEESI_SJ_SI_SJ_NS1G_6fusion15FusionCallbacksIS1K_NS1O_17LinearCombinationISI_fSI_fLNS_15FloatRoundStyleE2EEESH_S1N_JEEENS4_5SM1004TMEM4LOAD26SM100_TMEM_LOAD_32dp32b64xES13_NS14_INS15_ILi2ELi4ELi3EEES18_NSW_INS5_IJS19_SF_EEENS5_IJSF_SB_EEEEEEENS4_39AutoVectorizingCopyWithAssumedAlignmentILi128EEENS4_14SM90_TMA_STOREES22_S24_S24_EEEvvEEEEvNT_6ParamsE,"ax",@progbits
	.align	128
.text._ZN7cutlass13device_kernelINS_4gemm6kernel13GemmUniversalIN4cute5tupleIJiiiiEEENS1_10collective13CollectiveMmaINS1_35MainloopSm100TmaUmmaWarpSpecializedILi34ELi2ELi4ENS5_IJNS4_1CILi1EEESB_SB_EEEEENS5_IJNSA_ILi128EEENSA_ILi64EEENSA_ILi32EEEEEENS_12float_e4m3_tENS5_IJlSB_lEEESI_SJ_NS4_8TiledMMAINS4_8MMA_AtomIJNS4_10MMA_TraitsINS4_19SM100_MMA_F8F6F4_SSEJSI_SI_fSE_SF_NS4_17integral_constantINS4_4UMMA5MajorELSQ_0EEESR_NSO_INSP_7ScaleInELSS_0EEEST_EEEEEENS4_6LayoutISC_NS5_IJNSA_ILi0EEESX_SX_EEEEENS5_IJNS4_10UnderscoreES10_S10_EEEEENS4_13SM90_TMA_LOADENS4_14ComposedLayoutINS4_7SwizzleILi1ELi4ELi3EEENS4_18smem_ptr_flag_bitsILi8EEENSW_INS5_IJNSA_ILi8EEESG_EEENS5_IJSG_SB_EEEEEEEvNS4_8identityES13_S1D_vS1E_EENS_8epilogue10collective18CollectiveEpilogueINS1G_23Sm100TmaWarpSpecializedILi1ELi1ELi64ELb0ELb0EEEJSH_NS5_IJNSW_ISE_SB_EENSW_ISF_SB_EEEEESI_SJ_SI_SJ_NS1G_6fusion15FusionCallbacksIS1K_NS1O_17LinearCombinationISI_fSI_fLNS_15FloatRoundStyleE2EEESH_S1N_JEEENS4_5SM1004TMEM4LOAD26SM100_TMEM_LOAD_32dp32b64xES13_NS14_INS15_ILi2ELi4ELi3EEES18_NSW_INS5_IJS19_SF_EEENS5_IJSF_SB_EEEEEEENS4_39AutoVectorizingCopyWithAssumedAlignmentILi128EEENS4_14SM90_TMA_STOREES22_S24_S24_EEEvvEEEEvNT_6ParamsE:
        .type           _ZN7cutlass13device_kernelINS_4gemm6kernel13GemmUniversalIN4cute5tupleIJiiiiEEENS1_10collective13CollectiveMmaINS1_35MainloopSm100TmaUmmaWarpSpecializedILi34ELi2ELi4ENS5_IJNS4_1CILi1EEESB_SB_EEEEENS5_IJNSA_ILi128EEENSA_ILi64EEENSA_ILi32EEEEEENS_12float_e4m3_tENS5_IJlSB_lEEESI_SJ_NS4_8TiledMMAINS4_8MMA_AtomIJNS4_10MMA_TraitsINS4_19SM100_MMA_F8F6F4_SSEJSI_SI_fSE_SF_NS4_17integral_constantINS4_4UMMA5MajorELSQ_0EEESR_NSO_INSP_7ScaleInELSS_0EEEST_EEEEEENS4_6LayoutISC_NS5_IJNSA_ILi0EEESX_SX_EEEEENS5_IJNS4_10UnderscoreES10_S10_EEEEENS4_13SM90_TMA_LOADENS4_14ComposedLayoutINS4_7SwizzleILi1ELi4ELi3EEENS4_18smem_ptr_flag_bitsILi8EEENSW_INS5_IJNSA_ILi8EEESG_EEENS5_IJSG_SB_EEEEEEEvNS4_8identityES13_S1D_vS1E_EENS_8epilogue10collective18CollectiveEpilogueINS1G_23Sm100TmaWarpSpecializedILi1ELi1ELi64ELb0ELb0EEEJSH_NS5_IJNSW_ISE_SB_EENSW_ISF_SB_EEEEESI_SJ_SI_SJ_NS1G_6fusion15FusionCallbacksIS1K_NS1O_17LinearCombinationISI_fSI_fLNS_15FloatRoundStyleE2EEESH_S1N_JEEENS4_5SM1004TMEM4LOAD26SM100_TMEM_LOAD_32dp32b64xES13_NS14_INS15_ILi2ELi4ELi3EEES18_NSW_INS5_IJS19_SF_EEENS5_IJSF_SB_EEEEEEENS4_39AutoVectorizingCopyWithAssumedAlignmentILi128EEENS4_14SM90_TMA_STOREES22_S24_S24_EEEvvEEEEvNT_6ParamsE,@function
        .size           _ZN7cutlass13device_kernelINS_4gemm6kernel13GemmUniversalIN4cute5tupleIJiiiiEEENS1_10collective13CollectiveMmaINS1_35MainloopSm100TmaUmmaWarpSpecializedILi34ELi2ELi4ENS5_IJNS4_1CILi1EEESB_SB_EEEEENS5_IJNSA_ILi128EEENSA_ILi64EEENSA_ILi32EEEEEENS_12float_e4m3_tENS5_IJlSB_lEEESI_SJ_NS4_8TiledMMAINS4_8MMA_AtomIJNS4_10MMA_TraitsINS4_19SM100_MMA_F8F6F4_SSEJSI_SI_fSE_SF_NS4_17integral_constantINS4_4UMMA5MajorELSQ_0EEESR_NSO_INSP_7ScaleInELSS_0EEEST_EEEEEENS4_6LayoutISC_NS5_IJNSA_ILi0EEESX_SX_EEEEENS5_IJNS4_10UnderscoreES10_S10_EEEEENS4_13SM90_TMA_LOADENS4_14ComposedLayoutINS4_7SwizzleILi1ELi4ELi3EEENS4_18smem_ptr_flag_bitsILi8EEENSW_INS5_IJNSA_ILi8EEESG_EEENS5_IJSG_SB_EEEEEEEvNS4_8identityES13_S1D_vS1E_EENS_8epilogue10collective18CollectiveEpilogueINS1G_23Sm100TmaWarpSpecializedILi1ELi1ELi64ELb0ELb0EEEJSH_NS5_IJNSW_ISE_SB_EENSW_ISF_SB_EEEEESI_SJ_SI_SJ_NS1G_6fusion15FusionCallbacksIS1K_NS1O_17LinearCombinationISI_fSI_fLNS_15FloatRoundStyleE2EEESH_S1N_JEEENS4_5SM1004TMEM4LOAD26SM100_TMEM_LOAD_32dp32b64xES13_NS14_INS15_ILi2ELi4ELi3EEES18_NSW_INS5_IJS19_SF_EEENS5_IJSF_SB_EEEEEEENS4_39AutoVectorizingCopyWithAssumedAlignmentILi128EEENS4_14SM90_TMA_STOREES22_S24_S24_EEEvvEEEEvNT_6ParamsE,(.L_x_219 - _ZN7cutlass13device_kernelINS_4gemm6kernel13GemmUniversalIN4cute5tupleIJiiiiEEENS1_10collective13CollectiveMmaINS1_35MainloopSm100TmaUmmaWarpSpecializedILi34ELi2ELi4ENS5_IJNS4_1CILi1EEESB_SB_EEEEENS5_IJNSA_ILi128EEENSA_ILi64EEENSA_ILi32EEEEEENS_12float_e4m3_tENS5_IJlSB_lEEESI_SJ_NS4_8TiledMMAINS4_8MMA_AtomIJNS4_10MMA_TraitsINS4_19SM100_MMA_F8F6F4_SSEJSI_SI_fSE_SF_NS4_17integral_constantINS4_4UMMA5MajorELSQ_0EEESR_NSO_INSP_7ScaleInELSS_0EEEST_EEEEEENS4_6LayoutISC_NS5_IJNSA_ILi0EEESX_SX_EEEEENS5_IJNS4_10UnderscoreES10_S10_EEEEENS4_13SM90_TMA_LOADENS4_14ComposedLayoutINS4_7SwizzleILi1ELi4ELi3EEENS4_18smem_ptr_flag_bitsILi8EEENSW_INS5_IJNSA_ILi8EEESG_EEENS5_IJSG_SB_EEEEEEEvNS4_8identityES13_S1D_vS1E_EENS_8epilogue10collective18CollectiveEpilogueINS1G_23Sm100TmaWarpSpecializedILi1ELi1ELi64ELb0ELb0EEEJSH_NS5_IJNSW_ISE_SB_EENSW_ISF_SB_EEEEESI_SJ_SI_SJ_NS1G_6fusion15FusionCallbacksIS1K_NS1O_17LinearCombinationISI_fSI_fLNS_15FloatRoundStyleE2EEESH_S1N_JEEENS4_5SM1004TMEM4LOAD26SM100_TMEM_LOAD_32dp32b64xES13_NS14_INS15_ILi2ELi4ELi3EEES18_NSW_INS5_IJS19_SF_EEENS5_IJSF_SB_EEEEEEENS4_39AutoVectorizingCopyWithAssumedAlignmentILi128EEENS4_14SM90_TMA_STOREES22_S24_S24_EEEvvEEEEvNT_6ParamsE)
        .other          _ZN7cutlass13device_kernelINS_4gemm6kernel13GemmUniversalIN4cute5tupleIJiiiiEEENS1_10collective13CollectiveMmaINS1_35MainloopSm100TmaUmmaWarpSpecializedILi34ELi2ELi4ENS5_IJNS4_1CILi1EEESB_SB_EEEEENS5_IJNSA_ILi128EEENSA_ILi64EEENSA_ILi32EEEEEENS_12float_e4m3_tENS5_IJlSB_lEEESI_SJ_NS4_8TiledMMAINS4_8MMA_AtomIJNS4_10MMA_TraitsINS4_19SM100_MMA_F8F6F4_SSEJSI_SI_fSE_SF_NS4_17integral_constantINS4_4UMMA5MajorELSQ_0EEESR_NSO_INSP_7ScaleInELSS_0EEEST_EEEEEENS4_6LayoutISC_NS5_IJNSA_ILi0EEESX_SX_EEEEENS5_IJNS4_10UnderscoreES10_S10_EEEEENS4_13SM90_TMA_LOADENS4_14ComposedLayoutINS4_7SwizzleILi1ELi4ELi3EEENS4_18smem_ptr_flag_bitsILi8EEENSW_INS5_IJNSA_ILi8EEESG_EEENS5_IJSG_SB_EEEEEEEvNS4_8identityES13_S1D_vS1E_EENS_8epilogue10collective18CollectiveEpilogueINS1G_23Sm100TmaWarpSpecializedILi1ELi1ELi64ELb0ELb0EEEJSH_NS5_IJNSW_ISE_SB_EENSW_ISF_SB_EEEEESI_SJ_SI_SJ_NS1G_6fusion15FusionCallbacksIS1K_NS1O_17LinearCombinationISI_fSI_fLNS_15FloatRoundStyleE2EEESH_S1N_JEEENS4_5SM1004TMEM4LOAD26SM100_TMEM_LOAD_32dp32b64xES13_NS14_INS15_ILi2ELi4ELi3EEES18_NSW_INS5_IJS19_SF_EEENS5_IJSF_SB_EEEEEEENS4_39AutoVectorizingCopyWithAssumedAlignmentILi128EEENS4_14SM90_TMA_STOREES22_S24_S24_EEEvvEEEEvNT_6ParamsE,@"STO_CUDA_ENTRY STV_DEFAULT"
_ZN7cutlass13device_kernelINS_4gemm6kernel13GemmUniversalIN4cute5tupleIJiiiiEEENS1_10collective13CollectiveMmaINS1_35MainloopSm100TmaUmmaWarpSpecializedILi34ELi2ELi4ENS5_IJNS4_1CILi1EEESB_SB_EEEEENS5_IJNSA_ILi128EEENSA_ILi64EEENSA_ILi32EEEEEENS_12float_e4m3_tENS5_IJlSB_lEEESI_SJ_NS4_8TiledMMAINS4_8MMA_AtomIJNS4_10MMA_TraitsINS4_19SM100_MMA_F8F6F4_SSEJSI_SI_fSE_SF_NS4_17integral_constantINS4_4UMMA5MajorELSQ_0EEESR_NSO_INSP_7ScaleInELSS_0EEEST_EEEEEENS4_6LayoutISC_NS5_IJNSA_ILi0EEESX_SX_EEEEENS5_IJNS4_10UnderscoreES10_S10_EEEEENS4_13SM90_TMA_LOADENS4_14ComposedLayoutINS4_7SwizzleILi1ELi4ELi3EEENS4_18smem_ptr_flag_bitsILi8EEENSW_INS5_IJNSA_ILi8EEESG_EEENS5_IJSG_SB_EEEEEEEvNS4_8identityES13_S1D_vS1E_EENS_8epilogue10collective18CollectiveEpilogueINS1G_23Sm100TmaWarpSpecializedILi1ELi1ELi64ELb0ELb0EEEJSH_NS5_IJNSW_ISE_SB_EENSW_ISF_SB_EEEEESI_SJ_SI_SJ_NS1G_6fusion15FusionCallbacksIS1K_NS1O_17LinearCombinationISI_fSI_fLNS_15FloatRoundStyleE2EEESH_S1N_JEEENS4_5SM1004TMEM4LOAD26SM100_TMEM_LOAD_32dp32b64xES13_NS14_INS15_ILi2ELi4ELi3EEES18_NSW_INS5_IJS19_SF_EEENS5_IJSF_SB_EEEEEEENS4_39AutoVectorizingCopyWithAssumedAlignmentILi128EEENS4_14SM90_TMA_STOREES22_S24_S24_EEEvvEEEEvNT_6ParamsE:
[----:B------:R-:W1:Y:S01]  /*0000*/  LDC R1, c[0x0][0x37c] ;  /* 0x0000df00ff017b82 */ /* 0x000e620000000800 */
[----:B------:R-:W2:Y:S01]  /*0010*/  S2R R166, SR_TID.X ;  /* 0x0000000000a67919 */ /* 0x000ea20000002100 */
[----:B------:R-:W3:Y:S01]  /*0020*/  LDCU.64 UR4, c[0x0][0x890] ;  /* 0x00011200ff0477ac */ /* 0x000ee20008000a00 */
[----:B------:R-:W-:Y:S02]  /*0030*/  PRMT R164, RZ, 0x7610, R164 ;  /* 0x00007610ffa47816 */ /* 0x000fe400000000a4 */
[----:B------:R-:W-:Y:S01]  /*0040*/  ELECT P5, URZ, PT ;  /* 0x0000000000ff782f */ /* 0x000fe200038a0000 */
[----:B------:R-:W4:Y:S01]  /*0050*/  LDCU.64 UR40, c[0x0][0x358] ;  /* 0x00006b00ff2877ac */ /* 0x000f220008000a00 */
[----:B---3--:R-:W-:-:S04]  /*0060*/  UISETP.NE.U32.AND UP0, UPT, UR4, URZ, UPT ;  /* 0x000000ff0400728c */ /* 0x008fc8000bf05070 */
[----:B------:R-:W-:Y:S01]  /*0070*/  UISETP.NE.AND.EX UP0, UPT, UR5, URZ, UPT, UP0 ;  /* 0x000000ff0500728c */ /* 0x000fe2000bf05300 */
[----:B--2---:R-:W-:-:S05]  /*0080*/  SHF.R.U32.HI R169, RZ, 0x5, R166 ;  /* 0x00000005ffa97819 */ /* 0x004fca00000116a6 */
[----:B------:R-:W2:Y:S02]  /*0090*/  SHFL.IDX PT, R0, R169, RZ, 0x1f ;  /* 0x00001fffa9007589 */ /* 0x000ea400000e0000 */
[----:B--2---:R-:W-:Y:S01]  /*00a0*/  R2UR UR8, R0 ;  /* 0x00000000000872ca */ /* 0x004fe200000e0000 */
[----:B-1--4-:R-:W-:-:S14]  /*00b0*/  BRA.U UP0, `(.L_x_0) ;  /* 0x00000001002c7547 */ /* 0x012fdc000b800000 */
[----:B------:R-:W1:Y:S02]  /*00c0*/  LDCU.64 UR6, c[0x0][0x888] ;  /* 0x00011100ff0677ac */ /* 0x000e640008000a00 */
[----:B-1----:R-:W-:-:S04]  /*00d0*/  UISETP.NE.U32.AND UP0, UPT, UR6, URZ, UPT ;  /* 0x000000ff0600728c */ /* 0x002fc8000bf05070 */
[----:B------:R-:W-:-:S09]  /*00e0*/  UISETP.NE.AND.EX UP0, UPT, UR7, URZ, UPT, UP0 ;  /* 0x000000ff0700728c */ /* 0x000fd2000bf05300 */
[----:B------:R-:W-:Y:S05]  /*00f0*/  BRA.U !UP0, `(.L_x_1) ;  /* 0x0000000108107547 */ /* 0x000fea000b800000 */
[----:B------:R-:W1:Y:S02]  /*0100*/  LDC.64 R2, c[0x0][0x888] ;  /* 0x00022200ff027b82 */ /* 0x000e640000000a00 */
[----:B-1----:R1:W5:Y:S01]  /*0110*/  LDG.E R81, desc[UR40][R2.64] ;  /* 0x0000002802517981 */ /* 0x002362000c1e1900 */
[----:B------:R-:W-:Y:S01]  /*0120*/  HFMA2 R164, -RZ, RZ, 0, 5.9604644775390625e-08 ;  /* 0x00000001ffa47431 */ /* 0x000fe200000001ff */
[----:B------:R-:W-:Y:S05]  /*0130*/  BRA `(.L_x_0) ;  /* 0x00000000000c7947 */ /* 0x000fea0003800000 */
.L_x_1:
[----:B------:R-:W1:Y:S01]  /*0140*/  LDCU UR6, c[0x0][0x880] ;  /* 0x00011000ff0677ac */ /* 0x000e620008000800 */
[----:B------:R-:W-:Y:S01]  /*0150*/  HFMA2 R164, -RZ, RZ, 0, 5.9604644775390625e-08 ;  /* 0x00000001ffa47431 */ /* 0x000fe200000001ff */
[----:B-1----:R-:W-:-:S07]  /*0160*/  MOV R81, UR6 ;  /* 0x0000000600517c02 */ /* 0x002fce0008000f00 */
.L_x_0:
[----:B------:R-:W2:Y:S02]  /*0170*/  LDCU.64 UR6, c[0x0][0x8b0] ;  /* 0x00011600ff0677ac */ /* 0x000ea40008000a00 */
[----:B--2---:R-:W-:-:S04]  /*0180*/  UISETP.NE.U32.AND UP0, UPT, UR6, URZ, UPT ;  /* 0x000000ff0600728c */ /* 0x004fc8000bf05070 */
[----:B------:R-:W-:-:S09]  /*0190*/  UISETP.NE.AND.EX UP0, UPT, UR7, URZ, UPT, UP0 ;  /* 0x000000ff0700728c */ /* 0x000fd2000bf05300 */
[----:B------:R-:W-:Y:S05]  /*01a0*/  BRA.U UP0, `(.L_x_2) ;  /* 0x0000000100247547 */ /* 0x000fea000b800000 */
[----:B------:R-:W2:Y:S02]  /*01b0*/  LDCU.64 UR6, c[0x0][0x8a8] ;  /* 0x00011500ff0677ac */ /* 0x000ea40008000a00 */
[----:B--2---:R-:W-:-:S04]  /*01c0*/  UISETP.NE.U32.AND UP0, UPT, UR6, URZ, UPT ;  /* 0x000000ff0600728c */ /* 0x004fc8000bf05070 */
[----:B------:R-:W-:-:S09]  /*01d0*/  UISETP.NE.AND.EX UP0, UPT, UR7, URZ, UPT, UP0 ;  /* 0x000000ff0700728c */ /* 0x000fd2000bf05300 */
[----:B------:R-:W-:Y:S05]  /*01e0*/  BRA.U !UP0, `(.L_x_3) ;  /* 0x00000001080c7547 */ /* 0x000fea000b800000 */
[----:B------:R-:W2:Y:S02]  /*01f0*/  LDC.64 R78, c[0x0][0x8a8] ;  /* 0x00022a00ff4e7b82 */ /* 0x000ea40000000a00 */
[----:B--2---:R2:W5:Y:S01]  /*0200*/  LDG.E R78, desc[UR40][R78.64] ;  /* 0x000000284e4e7981 */ /* 0x004562000c1e1900 */
[----:B------:R-:W-:Y:S05]  /*0210*/  BRA `(.L_x_2) ;  /* 0x0000000000087947 */ /* 0x000fea0003800000 */
.L_x_3:
[----:B------:R-:W2:Y:S02]  /*0220*/  LDCU UR6, c[0x0][0x8a0] ;  /* 0x00011400ff0677ac */ /* 0x000ea40008000800 */
[----:B--2---:R-:W-:Y:S02]  /*0230*/  MOV R78, UR6 ;  /* 0x00000006004e7c02 */ /* 0x004fe40008000f00 */
.L_x_2:
[----:B------:R-:W-:Y:S01]  /*0240*/  IMAD.U32 R0, RZ, RZ, UR8 ;  /* 0x00000008ff007e24 */ /* 0x000fe2000f8e00ff */
[----:B------:R-:W-:Y:S04]  /*0250*/  BSSY.RECONVERGENT B0, `(.L_x_4) ;  /* 0x000000c000007945 */ /* 0x000fe80003800200 */
[C---:B------:R-:W-:Y:S02]  /*0260*/  ISETP.NE.OR P1, PT, R0.reuse, 0x1, !P5 ;  /* 0x000000010000780c */ /* 0x040fe40006f25670 */
[----:B------:R-:W-:-:S11]  /*0270*/  ISETP.NE.OR P0, PT, R0, 0x3, !P5 ;  /* 0x000000030000780c */ /* 0x000fd60006f05670 */
[----:B------:R-:W-:Y:S05]  /*0280*/  @P1 BRA `(.L_x_5) ;  /* 0x0000000000201947 */ /* 0x000fea0003800000 */
[----:B------:R-:W3:Y:S02]  /*0290*/  LDCU.64 UR6, c[0x0][0x348] ;  /* 0x00006900ff0677ac */ /* 0x000ee40008000a00 */
[----:B---3--:R-:W-:Y:S02]  /*02a0*/  UIADD3 UR10, UP1, UPT, UR6, 0x80, URZ ;  /* 0x00000080060a7890 */ /* 0x008fe4000ff3e0ff */
[----:B------:R-:W-:Y:S02]  /*02b0*/  UIADD3 UR6, UP0, UPT, UR6, 0x180, URZ ;  /* 0x0000018006067890 */ /* 0x000fe4000ff1e0ff */
[----:B------:R-:W-:Y:S02]  /*02c0*/  UIADD3.X UR11, UPT, UPT, URZ, UR7, URZ, UP1, !UPT ;  /* 0x00000007ff0b7290 */ /* 0x000fe40008ffe4ff */
[----:B------:R-:W-:-:S07]  /*02d0*/  UIADD3.X UR7, UPT, UPT, URZ, UR7, URZ, UP0, !UPT ;  /* 0x00000007ff077290 */ /* 0x000fce00087fe4ff */
[----:B------:R3:W-:Y:S02]  /*02e0*/  UTMACCTL.PF [UR10] ;  /* 0x000000000a0079b9 */ /* 0x0007e40008040000 */
[----:B------:R3:W-:Y:S02]  /*02f0*/  UTMACCTL.PF [UR6] ;  /* 0x00000000060079b9 */ /* 0x0007e40008040000 */
[----:B---3--:R-:W-:Y:S01]  /*0300*/  NOP ;  /* 0x0000000000007918 */ /* 0x008fe20000000000 */
.L_x_5:
[----:B------:R-:W-:Y:S05]  /*0310*/  BSYNC.RECONVERGENT B0 ;  /* 0x0000000000007941 */ /* 0x000fea0003800200 */
.L_x_4:
[----:B------:R-:W-:Y:S04]  /*0320*/  BSSY.RECONVERGENT B0, `(.L_x_6) ;  /* 0x000000a000007945 */ /* 0x000fe80003800200 */
        /* <DEDUP_REMOVED lines=9> */
.L_x_7:
[----:B------:R-:W-:Y:S05]  /*03c0*/  BSYNC.RECONVERGENT B0 ;  /* 0x0000000000007941 */ /* 0x000fea0003800200 */
.L_x_6:
[----:B------:R-:W3:Y:S01]  /*03d0*/  LDCU.64 UR6, c[0x0][0x888] ;  /* 0x00011100ff0677ac */ /* 0x000ee20008000a00 */
[----:B------:R-:W-:Y:S02]  /*03e0*/  UISETP.EQ.U32.AND UP1, UPT, UR4, URZ, UPT ;  /* 0x000000ff0400728c */ /* 0x000fe4000bf22070 */
[----:B------:R-:W-:Y:S02]  /*03f0*/  UPLOP3.LUT UP2, UPT, UPT, UPT, UPT, 0x80, 0x8 ;  /* 0x000000000008789c */ /* 0x000fe40003f4f070 */
[----:B---3--:R-:W-:-:S04]  /*0400*/  UISETP.NE.U32.AND UP0, UPT, UR6, URZ, UPT ;  /* 0x000000ff0600728c */ /* 0x008fc8000bf05070 */
[----:B------:R-:W-:-:S04]  /*0410*/  UISETP.NE.AND.EX UP0, UPT, UR7, URZ, UPT, UP0 ;  /* 0x000000ff0700728c */ /* 0x000fc8000bf05300 */
[----:B------:R-:W-:-:S04]  /*0420*/  UISETP.EQ.OR.EX UP3, UPT, UR5, URZ, !UP0, UP1 ;  /* 0x000000ff0500728c */ /* 0x000fc8000c762710 */
[----:B------:R-:W-:-:S05]  /*0430*/  UP2UR UR44, UPR, URZ, 0x8 ;  /* 0x00000008ff2c7883 */ /* 0x000fca0008000000 */
[----:B------:R-:W-:Y:S07]  /*0440*/  BRA.U !UP3, `(.L_x_8) ;  /* 0x000000010b207547 */ /* 0x000fee000b800000 */
[----:B------:R-:W-:Y:S01]  /*0450*/  UISETP.NE.U32.AND UP2, UPT, UR4, URZ, UPT ;  /* 0x000000ff0400728c */ /* 0x000fe2000bf45070 */
[----:B-----5:R-:W-:Y:S01]  /*0460*/  FSETP.NEU.AND P0, PT, R81, RZ, PT ;  /* 0x000000ff5100720b */ /* 0x020fe20003f0d000 */
[----:B------:R-:W-:Y:S02]  /*0470*/  USEL UR4, URZ, 0xffffffff, UP0 ;  /* 0xffffffffff047887 */ /* 0x000fe40008000000 */
[----:B------:R-:W-:-:S10]  /*0480*/  UISETP.NE.AND.EX UP2, UPT, UR5, URZ, UPT, UP2 ;  /* 0x000000ff0500728c */ /* 0x000fd4000bf45320 */
[----:B------:R-:W-:Y:S01]  /*0490*/  VOTEU.ANY UP1, P0 ;  /* 0x0000000000ff7886 */ /* 0x000fe20000020100 */
[----:B------:R-:W-:-:S04]  /*04a0*/  @!UP2 USEL UR4, URZ, 0xffffffff, UP1 ;  /* 0xffffffffff04a887 */ /* 0x000fc80008800000 */
[----:B------:R-:W-:-:S04]  /*04b0*/  ULOP3.LUT UR4, UR4, 0x1, URZ, 0xc0, !UPT ;  /* 0x0000000104047892 */ /* 0x000fc8000f8ec0ff */
[----:B------:R-:W-:-:S11]  /*04c0*/  UISETP.NE.U32.AND UP2, UPT, UR4, 0x1, UPT ;  /* 0x000000010400788c */ /* 0x000fd6000bf45070 */
.L_x_8:
[----:B-1----:R-:W1:Y:S01]  /*04d0*/  SHFL.IDX PT, R2, R169, RZ, 0x1f ;  /* 0x00001fffa9027589 */ /* 0x002e6200000e0000 */
[----:B------:R-:W-:-:S04]  /*04e0*/  UISETP.NE.AND UP1, UPT, UR8, 0x2, UPT ;  /* 0x000000020800788c */ /* 0x000fc8000bf25270 */
[----:B------:R-:W-:Y:S01]  /*04f0*/  USEL UR13, URZ, 0x1, UP1 ;  /* 0x00000001ff0d7887 */ /* 0x000fe20008800000 */
[----:B-1----:R-:W-:-:S13]  /*0500*/  ISETP.NE.AND P0, PT, R2, RZ, PT ;  /* 0x000000ff0200720c */ /* 0x002fda0003f05270 */
[----:B------:R-:W-:Y:S05]  /*0510*/  @P0 BRA `(.L_x_9) ;  /* 0x0000000400440947 */ /* 0x000fea0003800000 */
[----:B------:R-:W-:Y:S01]  /*0520*/  ELECT P0, URZ, PT ;  /* 0x0000000000ff782f */ /* 0x000fe20003800000 */
[----:B------:R-:W-:-:S12]  /*0530*/  BSSY.RECONVERGENT B0, `(.L_x_9) ;  /* 0x000004f000007945 */ /* 0x000fd80003800200 */
[----:B------:R-:W-:Y:S05]  /*0540*/  @!P0 BRA `(.L_x_10) ;  /* 0x0000000400348947 */ /* 0x000fea0003800000 */
[----:B------:R-:W1:Y:S01]  /*0550*/  S2UR UR5, SR_CgaCtaId ;  /* 0x00000000000579c3 */ /* 0x000e620000008800 */
[----:B------:R-:W-:Y:S01]  /*0560*/  UMOV UR6, 0x400 ;  /* 0x0000040000067882 */ /* 0x000fe20000000000 */
[----:B------:R-:W-:Y:S01]  /*0570*/  UMOV UR4, 0x1 ;  /* 0x0000000100047882 */ /* 0x000fe20000000000 */
[----:B-1----:R-:W-:Y:S02]  /*0580*/  ULEA UR5, UR5, UR6, 0x18 ;  /* 0x0000000605057291 */ /* 0x002fe4000f8ec0ff */
[----:B------:R-:W-:-:S04]  /*0590*/  UIADD3 UR6, UPT, UPT, -UR4, 0x100000, URZ ;  /* 0x0010000004067890 */ /* 0x000fc8000fffe1ff */
[----:B------:R-:W-:Y:S02]  /*05a0*/  USHF.L.U32 UR7, UR6, 0xb, URZ ;  /* 0x0000000b06077899 */ /* 0x000fe400080006ff */
[----:B------:R-:W-:Y:S01]  /*05b0*/  USHF.L.U32 UR6, UR6, 0x1, URZ ;  /* 0x0000000106067899 */ /* 0x000fe200080006ff */
[----:B------:R-:W1:Y:S11]  /*05c0*/  FENCE.VIEW.ASYNC.S ;  /* 0x00000000000073c6 */ /* 0x000e760000000000 */
[----:B-1----:R1:W3:Y:S01]  /*05d0*/  SYNCS.EXCH.64 URZ, [UR5], UR6 ;  /* 0x0000000605ff75b2 */ /* 0x0022e20008000100 */
[----:B------:R1:W4:Y:S01]  /*05e0*/  SYNCS.EXCH.64 URZ, [UR5+0x110], UR6 ;  /* 0x0001100605ff75b2 */ /* 0x0003220008000100 */
[----:B------:R1:W1:Y:S01]  /*05f0*/  SYNCS.EXCH.64 URZ, [UR5+0x8], UR6 ;  /* 0x0000080605ff75b2 */ /* 0x0002620008000100 */
        /* <DEDUP_REMOVED lines=65> */
[----:B---34-:R-:W-:Y:S01]  /*0a10*/  NOP ;  /* 0x0000000000007918 */ /* 0x018fe20000000000 */
.L_x_10:
[----:B-1----:R-:W-:Y:S05]  /*0a20*/  BSYNC.RECONVERGENT B0 ;  /* 0x0000000000007941 */ /* 0x002fea0003800200 */
.L_x_9:
[----:B------:R-:W1:Y:S01]  /*0a30*/  SHFL.IDX PT, R2, R169, RZ, 0x1f ;  /* 0x00001fffa9027589 */ /* 0x000e6200000e0000 */
[----:B------:R-:W-:Y:S01]  /*0a40*/  NOP ;  /* 0x0000000000007918 */ /* 0x000fe20000000000 */
[----:B-1----:R-:W-:-:S13]  /*0a50*/  ISETP.NE.AND P0, PT, R2, 0x1, PT ;  /* 0x000000010200780c */ /* 0x002fda0003f05270 */
[----:B------:R-:W-:Y:S05]  /*0a60*/  @P0 BRA `(.L_x_11) ;  /* 0x0000000000400947 */ /* 0x000fea0003800000 */
[----:B------:R-:W1:Y:S01]  /*0a70*/  S2UR UR6, SR_CgaCtaId ;  /* 0x00000000000679c3 */ /* 0x000e620000008800 */
[----:B------:R-:W-:Y:S01]  /*0a80*/  UMOV UR7, 0x400 ;  /* 0x0000040000077882 */ /* 0x000fe20000000000 */
[----:B------:R-:W-:Y:S01]  /*0a90*/  UMOV UR5, 0x20 ;  /* 0x0000002000057882 */ /* 0x000fe20000000000 */
[----:B------:R-:W-:Y:S01]  /*0aa0*/  UMOV UR4, 0x80 ;  /* 0x0000008000047882 */ /* 0x000fe20000000000 */
[----:B------:R-:W-:-:S04]  /*0ab0*/  UIADD3 UR10, UPT, UPT, -UR5, 0x100000, URZ ;  /* 0x00100000050a7890 */ /* 0x000fc8000fffe1ff */
[----:B------:R-:W-:Y:S02]  /*0ac0*/  USHF.L.U32 UR11, UR10, 0xb, URZ ;  /* 0x0000000b0a0b7899 */ /* 0x000fe400080006ff */
[----:B------:R-:W-:Y:S02]  /*0ad0*/  USHF.L.U32 UR10, UR10, 0x1, URZ ;  /* 0x000000010a0a7899 */ /* 0x000fe400080006ff */
[----:B------:R-:W-:-:S04]  /*0ae0*/  UIADD3 UR4, UPT, UPT, -UR4, 0x100000, URZ ;  /* 0x0010000004047890 */ /* 0x000fc8000fffe1ff */
[----:B------:R-:W-:Y:S02]  /*0af0*/  USHF.L.U32 UR5, UR4, 0xb, URZ ;  /* 0x0000000b04057899 */ /* 0x000fe400080006ff */
[----:B------:R-:W-:Y:S01]  /*0b00*/  USHF.L.U32 UR4, UR4, 0x1, URZ ;  /* 0x0000000104047899 */ /* 0x000fe200080006ff */
[----:B------:R-:W-:Y:S01]  /*0b10*/  ELECT P0, URZ, PT ;  /* 0x0000000000ff782f */ /* 0x000fe20003800000 */
[----:B-1----:R-:W-:Y:S01]  /*0b20*/  ULEA UR6, UR6, UR7, 0x18 ;  /* 0x0000000706067291 */ /* 0x002fe2000f8ec0ff */
[----:B------:R-:W1:Y:S11]  /*0b30*/  FENCE.VIEW.ASYNC.S ;  /* 0x00000000000073c6 */ /* 0x000e760000000000 */
[----:B-1----:R1:W3:Y:S01]  /*0b40*/  SYNCS.EXCH.64 URZ, [UR6+0x220], UR10 ;  /* 0x0002200a06ff75b2 */ /* 0x0022e20008000100 */
[----:B------:R1:W4:Y:S01]  /*0b50*/  SYNCS.EXCH.64 URZ, [UR6+0x228], UR4 ;  /* 0x0002280406ff75b2 */ /* 0x0003220008000100 */
[----:B------:R-:W-:Y:S01]  /*0b60*/  NOP ;  /* 0x0000000000007918 */ /* 0x000fe20000000000 */
.L_x_11:
[----:B------:R-:W2:Y:S01]  /*0b70*/  SHFL.IDX PT, R2, R169, RZ, 0x1f ;  /* 0x00001fffa9027589 */ /* 0x000ea200000e0000 */
[----:B------:R-:W-:Y:S01]  /*0b80*/  NOP ;  /* 0x0000000000007918 */ /* 0x000fe20000000000 */
[----:B--2---:R-:W-:-:S13]  /*0b90*/  ISETP.NE.AND P0, PT, R2, 0x3, PT ;  /* 0x000000030200780c */ /* 0x004fda0003f05270 */
[----:B------:R-:W-:Y:S05]  /*0ba0*/  @P0 BRA `(.L_x_12) ;  /* 0x0000000000300947 */ /* 0x000fea0003800000 */
[----:B-1----:R-:W1:Y:S01]  /*0bb0*/  S2UR UR5, SR_CgaCtaId ;  /* 0x00000000000579c3 */ /* 0x002e620000008800 */
[----:B------:R-:W-:Y:S01]  /*0bc0*/  UMOV UR6, 0x400 ;  /* 0x0000040000067882 */ /* 0x000fe20000000000 */
[----:B------:R-:W-:Y:S01]  /*0bd0*/  UMOV UR4, 0x20 ;  /* 0x0000002000047882 */ /* 0x000fe20000000000 */
[----:B------:R-:W-:Y:S01]  /*0be0*/  ELECT P0, URZ, PT ;  /* 0x0000000000ff782f */ /* 0x000fe20003800000 */
[----:B-1----:R-:W-:Y:S02]  /*0bf0*/  ULEA UR5, UR5, UR6, 0x18 ;  /* 0x0000000605057291 */ /* 0x002fe4000f8ec0ff */
[----:B------:R-:W-:-:S04]  /*0c00*/  UIADD3 UR6, UPT, UPT, -UR4, 0x100000, URZ ;  /* 0x0010000004067890 */ /* 0x000fc8000fffe1ff */
[----:B------:R-:W-:Y:S02]  /*0c10*/  USHF.L.U32 UR7, UR6, 0xb, URZ ;  /* 0x0000000b06077899 */ /* 0x000fe400080006ff */
[----:B------:R-:W-:Y:S01]  /*0c20*/  USHF.L.U32 UR6, UR6, 0x1, URZ ;  /* 0x0000000106067899 */ /* 0x000fe200080006ff */
[----:B------:R-:W1:Y:S11]  /*0c30*/  FENCE.VIEW.ASYNC.S ;  /* 0x00000000000073c6 */ /* 0x000e760000000000 */
[----:B-1----:R2:W1:Y:S01]  /*0c40*/  SYNCS.EXCH.64 URZ, [UR5+0x230], UR6 ;  /* 0x0002300605ff75b2 */ /* 0x0024620008000100 */
[----:B------:R2:W1:Y:S02]  /*0c50*/  SYNCS.EXCH.64 URZ, [UR5+0x238], UR6 ;  /* 0x0002380605ff75b2 */ /* 0x0004640008000100 */
[----:B--2---:R-:W-:Y:S01]  /*0c60*/  NOP ;  /* 0x0000000000007918 */ /* 0x004fe20000000000 */
.L_x_12:
[----:B------:R-:W2:Y:S01]  /*0c70*/  SHFL.IDX PT, R2, R169, RZ, 0x1f ;  /* 0x00001fffa9027589 */ /* 0x000ea200000e0000 */
[----:B------:R-:W-:Y:S01]  /*0c80*/  NOP ;  /* 0x0000000000007918 */ /* 0x000fe20000000000 */
[----:B--2---:R-:W-:-:S13]  /*0c90*/  ISETP.NE.AND P0, PT, R2, 0x4, PT ;  /* 0x000000040200780c */ /* 0x004fda0003f05270 */
[----:B------:R-:W-:Y:S05]  /*0ca0*/  @P0 BRA `(.L_x_13) ;  /* 0x00000000004c0947 */ /* 0x000fea0003800000 */
[----:B-1----:R-:W1:Y:S01]  /*0cb0*/  S2UR UR5, SR_CgaCtaId ;  /* 0x00000000000579c3 */ /* 0x002e620000008800 */
[----:B------:R-:W-:Y:S01]  /*0cc0*/  UMOV UR7, 0x100 ;  /* 0x0000010000077882 */ /* 0x000fe20000000000 */
[----:B------:R-:W-:Y:S01]  /*0cd0*/  UMOV UR6, 0x400 ;  /* 0x0000040000067882 */ /* 0x000fe20000000000 */
[----:B------:R-:W-:Y:S01]  /*0ce0*/  USEL UR7, UR7, 0xe0, UP2 ;  /* 0x000000e007077887 */ /* 0x000fe20009000000 */
[----:B------:R-:W-:Y:S01]  /*0cf0*/  UMOV UR4, 0x1 ;  /* 0x0000000100047882 */ /* 0x000fe20000000000 */
[----:B------:R-:W-:Y:S01]  /*0d00*/  ELECT P0, URZ, PT ;  /* 0x0000000000ff782f */ /* 0x000fe20003800000 */
[----:B------:R-:W-:-:S04]  /*0d10*/  UIADD3 UR10, UPT, UPT, -UR4, 0x100000, URZ ;  /* 0x00100000040a7890 */ /* 0x000fc8000fffe1ff */
[----:B------:R-:W-:Y:S02]  /*0d20*/  USHF.L.U32 UR11, UR10, 0xb, URZ ;  /* 0x0000000b0a0b7899 */ /* 0x000fe400080006ff */
[----:B------:R-:W-:Y:S02]  /*0d30*/  USHF.L.U32 UR10, UR10, 0x1, URZ ;  /* 0x000000010a0a7899 */ /* 0x000fe400080006ff */
[----:B-1----:R-:W-:Y:S02]  /*0d40*/  ULEA UR5, UR5, UR6, 0x18 ;  /* 0x0000000605057291 */ /* 0x002fe4000f8ec0ff */
[----:B------:R-:W-:-:S04]  /*0d50*/  UIADD3 UR6, UPT, UPT, -UR7, 0x100000, URZ ;  /* 0x0010000007067890 */ /* 0x000fc8000fffe1ff */
[----:B------:R-:W-:Y:S02]  /*0d60*/  USHF.L.U32 UR7, UR6, 0xb, URZ ;  /* 0x0000000b06077899 */ /* 0x000fe400080006ff */
[----:B------:R-:W-:Y:S01]  /*0d70*/  USHF.L.U32 UR6, UR6, 0x1, URZ ;  /* 0x0000000106067899 */ /* 0x000fe200080006ff */
[----:B------:R-:W1:Y:S03]  /*0d80*/  FENCE.VIEW.ASYNC.S ;  /* 0x00000000000073c6 */ /* 0x000e660000000000 */
[----:B-1----:R2:W1:Y:S08]  /*0d90*/  SYNCS.EXCH.64 URZ, [UR5+0x240], UR10 ;  /* 0x0002400a05ff75b2 */ /* 0x0024700008000100 */
[----:B------:R2:W1:Y:S01]  /*0da0*/  SYNCS.EXCH.64 URZ, [UR5+0x250], UR6 ;  /* 0x0002500605ff75b2 */ /* 0x0004620008000100 */
[----:B------:R2:W1:Y:S01]  /*0db0*/  SYNCS.EXCH.64 URZ, [UR5+0x248], UR10 ;  /* 0x0002480a05ff75b2 */ /* 0x0004620008000100 */
[----:B------:R2:W1:Y:S02]  /*0dc0*/  SYNCS.EXCH.64 URZ, [UR5+0x258], UR6 ;  /* 0x0002580605ff75b2 */ /* 0x0004640008000100 */
[----:B--2---:R-:W-:Y:S01]  /*0dd0*/  NOP ;  /* 0x0000000000007918 */ /* 0x004fe20000000000 */
.L_x_13:
[----:B------:R-:W2:Y:S01]  /*0de0*/  SHFL.IDX PT, R2, R169, RZ, 0x1f ;  /* 0x00001fffa9027589 */ /* 0x000ea200000e0000 */
[----:B------:R-:W-:Y:S01]  /*0df0*/  NOP ;  /* 0x0000000000007918 */ /* 0x000fe20000000000 */
[----:B--2---:R-:W-:-:S13]  /*0e00*/  ISETP.NE.AND P0, PT, R2, 0x5, PT ;  /* 0x000000050200780c */ /* 0x004fda0003f05270 */
[----:B------:R-:W-:Y:S05]  /*0e10*/  @P0 BRA `(.L_x_14) ;  /* 0x0000000000580947 */ /* 0x000fea0003800000 */
[----:B-1----:R-:W1:Y:S01]  /*0e20*/  S2UR UR6, SR_CgaCtaId ;  /* 0x00000000000679c3 */ /* 0x002e620000008800 */
        /* <DEDUP_REMOVED lines=12> */
[----:B-1----:R2:W1:Y:S01]  /*0ef0*/  SYNCS.EXCH.64 URZ, [UR6+0x260], UR10 ;  /* 0x0002600a06ff75b2 */ /* 0x0024620008000100 */
[----:B------:R2:W1:Y:S01]  /*0f00*/  SYNCS.EXCH.64 URZ, [UR6+0x280], UR4 ;  /* 0x0002800406ff75b2 */ /* 0x0004620008000100 */
[----:B------:R2:W1:Y:S01]  /*0f10*/  SYNCS.EXCH.64 URZ, [UR6+0x268], UR10 ;  /* 0x0002680a06ff75b2 */ /* 0x0004620008000100 */
[----:B------:R2:W1:Y:S01]  /*0f20*/  SYNCS.EXCH.64 URZ, [UR6+0x288], UR4 ;  /* 0x0002880406ff75b2 */ /* 0x0004620008000100 */
[----:B------:R2:W1:Y:S01]  /*0f30*/  SYNCS.EXCH.64 URZ, [UR6+0x270], UR10 ;  /* 0x0002700a06ff75b2 */ /* 0x0004620008000100 */
[----:B------:R2:W1:Y:S01]  /*0f40*/  SYNCS.EXCH.64 URZ, [UR6+0x290], UR4 ;  /* 0x0002900406ff75b2 */ /* 0x0004620008000100 */
[----:B------:R2:W1:Y:S01]  /*0f50*/  SYNCS.EXCH.64 URZ, [UR6+0x278], UR10 ;  /* 0x0002780a06ff75b2 */ /* 0x0004620008000100 */
[----:B------:R2:W1:Y:S02]  /*0f60*/  SYNCS.EXCH.64 URZ, [UR6+0x298], UR4 ;  /* 0x0002980406ff75b2 */ /* 0x0004640008000100 */
[----:B--2---:R-:W-:Y:S01]  /*0f70*/  NOP ;  /* 0x0000000000007918 */ /* 0x004fe20000000000 */
.L_x_14:
        /* <DEDUP_REMOVED lines=14> */
[----:B------:R2:W1:Y:S01]  /*1060*/  SYNCS.EXCH.64 URZ, [UR5+0x2b0], UR6 ;  /* 0x0002b00605ff75b2 */ /* 0x0004620008000100 */
[----:B------:R2:W1:Y:S01]  /*1070*/  SYNCS.EXCH.64 URZ, [UR5+0x2a8], UR6 ;  /* 0x0002a80605ff75b2 */ /* 0x0004620008000100 */
[----:B------:R2:W1:Y:S02]  /*1080*/  SYNCS.EXCH.64 URZ, [UR5+0x2b8], UR6 ;  /* 0x0002b80605ff75b2 */ /* 0x0004640008000100 */
[----:B--2---:R-:W-:Y:S01]  /*1090*/  NOP ;  /* 0x0000000000007918 */ /* 0x004fe20000000000 */
.L_x_15:
[----:B-1----:R-:W1:Y:S01]  /*10a0*/  S2UR UR5, SR_CTAID.X ;  /* 0x00000000000579c3 */ /* 0x002e620000002500 */
[----:B------:R-:W-:-:S05]  /*10b0*/  CS2R.32 R165, SR_CgaSize ;  /* 0x0000000000a57805 */ /* 0x000fca0000008a00 */
[----:B------:R-:W-:-:S05]  /*10c0*/  IMAD R165, R165, -0xa0, RZ ;  /* 0xffffff60a5a57824 */ /* 0x000fca00078e02ff */
[----:B------:R-:W-:-:S14]  /*10d0*/  R2UR UR7, R165 ;  /* 0x00000000a50772ca */ /* 0x000fdc00000e0000 */
[----:B------:R-:W2:Y:S01]  /*10e0*/  LDCU UR7, c[0x0][UR7+0x2b0] ;  /* 0x00005600070777ac */ /* 0x000ea20008000800 */
[----:B------:R-:W-:Y:S01]  /*10f0*/  NOP ;  /* 0x0000000000007918 */ /* 0x000fe20000000000 */
[----:B------:R-:W-:-:S05]  /*1100*/  CS2R.32 R165, SR_CgaSize ;  /* 0x0000000000a57805 */ /* 0x000fca0000008a00 */
[----:B------:R-:W-:-:S05]  /*1110*/  IMAD R165, R165, -0xa0, RZ ;  /* 0xffffff60a5a57824 */ /* 0x000fca00078e02ff */
[----:B------:R-:W-:-:S14]  /*1120*/  R2UR UR6, R165 ;  /* 0x00000000a50672ca */ /* 0x000fdc00000e0000 */
[----:B------:R-:W3:Y:S01]  /*1130*/  LDCU UR6, c[0x0][UR6+0x2b4] ;  /* 0x00005680060677ac */ /* 0x000ee20008000800 */
[----:B------:R-:W4:Y:S08]  /*1140*/  S2UR UR4, SR_CTAID.Y ;  /* 0x00000000000479c3 */ /* 0x000f300000002600 */
[----:B------:R-:W3:Y:S01]  /*1150*/  LDC R9, c[0x0][0xb24] ;  /* 0x0002c900ff097b82 */ /* 0x000ee20000000800 */
[----:B-1----:R-:W-:-:S02]  /*1160*/  I2FP.F32.U32 R5, UR5 ;  /* 0x0000000500057c45 */ /* 0x002fc40008201000 */
[----:B------:R-:W-:-:S05]  /*1170*/  CS2R.32 R3, SR_CgaSize ;  /* 0x0000000000037805 */ /* 0x000fca0000008a00 */
[----:B------:R-:W-:-:S06]  /*1180*/  IMAD R3, R3, -0xa0, RZ ;  /* 0xffffff6003037824 */ /* 0x000fcc00078e02ff */
[----:B------:R-:W1:Y:S01]  /*1190*/  LDC R3, c[0x0][R3+0x2a0] ;  /* 0x0000a80003037b82 */ /* 0x000e620000000800 */
[----:B------:R-:W-:Y:S01]  /*11a0*/  MOV R165, UR5 ;  /* 0x0000000500a57c02 */ /* 0x000fe20008000f00 */
[----:B--2---:R-:W-:Y:S01]  /*11b0*/  FMUL R5, R5, UR7 ;  /* 0x0000000705057c20 */ /* 0x004fe20008400000 */
[----:B----4-:R-:W-:Y:S02]  /*11c0*/  I2FP.F32.U32 R4, UR4 ;  /* 0x0000000400047c45 */ /* 0x010fe40008201000 */
[----:B------:R-:W-:-:S05]  /*11d0*/  CS2R.32 R2, SR_CgaSize ;  /* 0x0000000000027805 */ /* 0x000fca0000008a00 */
[----:B------:R-:W-:-:S06]  /*11e0*/  IMAD R2, R2, -0xa0, RZ ;  /* 0xffffff6002027824 */ /* 0x000fcc00078e02ff */
[----:B------:R-:W2:Y:S01]  /*11f0*/  LDC R2, c[0x0][R2+0x2a4] ;  /* 0x0000a90002027b82 */ /* 0x000ea20000000800 */
[----:B------:R-:W4:Y:S01]  /*1200*/  F2I.U32.TRUNC.NTZ R154, R5 ;  /* 0x00000005009a7305 */ /* 0x000f22000020f000 */
[----:B------:R-:W-:Y:S01]  /*1210*/  MOV R155, UR4 ;  /* 0x00000004009b7c02 */ /* 0x000fe20008000f00 */
[----:B---3--:R-:W-:-:S05]  /*1220*/  FMUL R4, R4, UR6 ;  /* 0x0000000604047c20 */ /* 0x008fca0008400000 */
[----:B------:R-:W-:Y:S01]  /*1230*/  BAR.SYNC.DEFER_BLOCKING 0x0 ;  /* 0x0000000000007b1d */ /* 0x000fe20000010000 */
[----:B------:R-:W-:-:S05]  /*1240*/  ISETP.GE.AND P0, PT, R9, 0x1, PT ;  /* 0x000000010900780c */ /* 0x000fca0003f06270 */
[----:B------:R-:W3:Y:S02]  /*1250*/  F2I.U32.TRUNC.NTZ R143, R4 ;  /* 0x00000004008f7305 */ /* 0x000ee4000020f000 */
[----:B------:R-:W2:Y:S01]  /*1260*/  S2UR UR36, SR_CTAID.Z ;  /* 0x00000000002479c3 */ /* 0x000ea20000002700 */
[----:B----4-:R-:W-:-:S05]  /*1270*/  IADD3 R154, PT, PT, -R154, RZ, RZ ;  /* 0x000000ff9a9a7210 */ /* 0x010fca0007ffe1ff */
[----:B-1----:R-:W-:Y:S01]  /*1280*/  IMAD R154, R3, R154, UR5 ;  /* 0x00000005039a7e24 */ /* 0x002fe2000f8e029a */
[----:B---3--:R-:W-:-:S05]  /*1290*/  IADD3 R143, PT, PT, -R143, RZ, RZ ;  /* 0x000000ff8f8f7210 */ /* 0x008fca0007ffe1ff */
[----:B--2---:R-:W-:Y:S01]  /*12a0*/  IMAD R143, R2, R143, UR4 ;  /* 0x00000004028f7e24 */ /* 0x004fe2000f8e028f */
[----:B------:R-:W-:Y:S06]  /*12b0*/  @!P0 BRA `(.L_x_16) ;  /* 0x0000000000b88947 */ /* 0x000fec0003800000 */
[----:B------:R-:W1:Y:S01]  /*12c0*/  LDC.64 R4, c[0x0][0xb18] ;  /* 0x0002c600ff047b82 */ /* 0x000e620000000a00 */
[----:B------:R-:W-:-:S07]  /*12d0*/  ISETP.NE.AND P0, PT, R9, 0x1, PT ;  /* 0x000000010900780c */ /* 0x000fce0003f05270 */
[----:B------:R-:W2:Y:S08]  /*12e0*/  LDC R10, c[0x0][0xb0c] ;  /* 0x0002c300ff0a7b82 */ /* 0x000eb00000000800 */
[----:B------:R-:W3:Y:S08]  /*12f0*/  LDC R11, c[0x0][0x370] ;  /* 0x0000dc00ff0b7b82 */ /* 0x000ef00000000800 */
[----:B------:R-:W4:Y:S01]  /*1300*/  LDC R12, c[0x0][0x374] ;  /* 0x0000dd00ff0c7b82 */ /* 0x000f220000000800 */
[----:B-1----:R-:W-:-:S07]  /*1310*/  ISETP.NE.AND P1, PT, R4, 0x1, PT ;  /* 0x000000010400780c */ /* 0x002fce0003f25270 */
[----:B------:R-:W3:Y:S01]  /*1320*/  LDC.64 R6, c[0x0][0xb10] ;  /* 0x0002c400ff067b82 */ /* 0x000ee20000000a00 */
[----:B--2---:R-:W-:-:S07]  /*1330*/  ISETP.NE.AND P2, PT, R10, 0x1, PT ;  /* 0x000000010a00780c */ /* 0x004fce0003f45270 */
[----:B------:R-:W1:Y:S08]  /*1340*/  LDC R8, c[0x0][0xb20] ;  /* 0x0002c800ff087b82 */ /* 0x000e700000000800 */
[----:B------:R-:W2:Y:S01]  /*1350*/  LDC.64 R2, c[0x0][0xb28] ;  /* 0x0002ca00ff027b82 */ /* 0x000ea20000000a00 */
[----:B----4-:R-:W-:-:S04]  /*1360*/  IMAD.HI.U32 R13, R12, R5, RZ ;  /* 0x000000050c0d7227 */ /* 0x010fc800078e00ff */
[----:B------:R-:W-:-:S04]  /*1370*/  IMAD.HI.U32 R5, R155, R5, RZ ;  /* 0x000000059b057227 */ /* 0x000fc800078e00ff */
[----:B---3--:R-:W-:-:S04]  /*1380*/  IMAD.HI.U32 R14, R11, R6, RZ ;  /* 0x000000060b0e7227 */ /* 0x008fc800078e00ff */
[----:B------:R-:W-:Y:S01]  /*1390*/  IMAD.HI.U32 R16, R165, R6, RZ ;  /* 0x00000006a5107227 */ /* 0x000fe200078e00ff */
[-C--:B------:R-:W-:Y:S02]  /*13a0*/  @P2 SHF.R.U32.HI R11, RZ, R7.reuse, R14 ;  /* 0x00000007ff0b2219 */ /* 0x080fe4000001160e */
[-C--:B-1----:R-:W-:Y:S02]  /*13b0*/  @P1 SHF.R.U32.HI R12, RZ, R8.reuse, R13 ;  /* 0x00000008ff0c1219 */ /* 0x082fe4000001160d */
[----:B------:R-:W-:Y:S02]  /*13c0*/  SHF.R.U32.HI R8, RZ, R8, R5 ;  /* 0x00000008ff087219 */ /* 0x000fe40000011605 */
[----:B------:R-:W-:Y:S02]  /*13d0*/  SHF.R.U32.HI R16, RZ, R7, R16 ;  /* 0x00000007ff107219 */ /* 0x000fe40000011610 */
[----:B------:R-:W-:Y:S01]  /*13e0*/  SEL R5, R155, R8, !P1 ;  /* 0x000000089b057207 */ /* 0x000fe20004800000 */
[----:B--2---:R-:W-:Y:S01]  /*13f0*/  IMAD.HI.U32 R14, R12, R2, RZ ;  /* 0x000000020c0e7227 */ /* 0x004fe200078e00ff */
[----:B------:R-:W-:-:S03]  /*1400*/  SEL R7, R165, R16, !P2 ;  /* 0x00000010a5077207 */ /* 0x000fc60005000000 */
[----:B------:R-:W-:Y:S01]  /*1410*/  IMAD.HI.U32 R6, R11, R2, RZ ;  /* 0x000000020b067227 */ /* 0x000fe200078e00ff */
[----:B------:R-:W-:-:S04]  /*1420*/  @P0 SHF.R.U32.HI R12, RZ, R3, R14 ;  /* 0x00000003ff0c0219 */ /* 0x000fc8000001160e */
[----:B------:R-:W-:Y:S01]  /*1430*/  @P0 SHF.R.U32.HI R11, RZ, R3, R6 ;  /* 0x00000003ff0b0219 */ /* 0x000fe20000011606 */
[----:B------:R-:W-:-:S04]  /*1440*/  IMAD R12, R12, R9, RZ ;  /* 0x000000090c0c7224 */ /* 0x000fc800078e02ff */
[----:B------:R-:W-:Y:S01]  /*1450*/  IMAD R6, R11, R9, RZ ;  /* 0x000000090b067224 */ /* 0x000fe200078e02ff */
[----:B------:R-:W-:-:S04]  /*1460*/  ISETP.GE.AND P1, PT, R5, R12, PT ;  /* 0x0000000c0500720c */ /* 0x000fc80003f26270 */
[----:B------:R-:W-:Y:S01]  /*1470*/  ISETP.GE.OR P1, PT, R7, R6, P1 ;  /* 0x000000060700720c */ /* 0x000fe20000f26670 */
[----:B------:R-:W-:-:S05]  /*1480*/  IMAD.HI.U32 R6, R5, R2, RZ ;  /* 0x0000000205067227 */ /* 0x000fca00078e00ff */
[----:B------:R-:W-:-:S04]  /*1490*/  SHF.R.U32.HI R6, RZ, R3, R6 ;  /* 0x00000003ff067219 */ /* 0x000fc80000011606 */
[----:B------:R-:W-:-:S03]  /*14a0*/  SEL R6, R5, R6, !P0 ;  /* 0x0000000605067207 */ /* 0x000fc60004000000 */
[----:B------:R-:W-:Y:S01]  /*14b0*/  @!P1 IMAD.HI.U32 R8, R7, R2, RZ ;  /* 0x0000000207089227 */ /* 0x000fe200078e00ff */
[----:B------:R-:W-:-:S04]  /*14c0*/  IADD3 R2, PT, PT, -R6, RZ, RZ ;  /* 0x000000ff06027210 */ /* 0x000fc80007ffe1ff */
[----:B------:R-:W-:Y:S01]  /*14d0*/  @!P1 SHF.R.U32.HI R8, RZ, R3, R8 ;  /* 0x00000003ff089219 */ /* 0x000fe20000011608 */
[----:B------:R-:W-:-:S03]  /*14e0*/  IMAD R2, R9, R2, R5 ;  /* 0x0000000209027224 */ /* 0x000fc600078e0205 */
[----:B------:R-:W-:Y:S02]  /*14f0*/  @!P1 SEL R3, R7, R8, !P0 ;  /* 0x0000000807039207 */ /* 0x000fe40004000000 */
[----:B------:R-:W-:-:S03]  /*1500*/  IADD3 R8, PT, PT, -R5, RZ, RZ ;  /* 0x000000ff05087210 */ /* 0x000fc60007ffe1ff */
[--C-:B------:R-:W-:Y:S02]  /*1510*/  @!P1 IMAD.IADD R6, R6, 0x1, -R3.reuse ;  /* 0x0000000106069824 */ /* 0x100fe400078e0a03 */
[----:B------:R-:W-:Y:S01]  /*1520*/  @!P1 IMAD R3, R2, R11, R3 ;  /* 0x0000000b02039224 */ /* 0x000fe200078e0203 */
[----:B------:R-:W-:Y:S01]  /*1530*/  IADD3 R2, PT, PT, -R7, RZ, RZ ;  /* 0x000000ff07027210 */ /* 0x000fe20007ffe1ff */
[----:B------:R-:W-:Y:S02]  /*1540*/  @!P1 IMAD R5, R6, R9, R7 ;  /* 0x0000000906059224 */ /* 0x000fe400078e0207 */
[----:B------:R-:W-:Y:S02]  /*1550*/  IMAD R8, R4, R8, R155 ;  /* 0x0000000804087224 */ /* 0x000fe400078e029b */
[----:B------:R-:W-:Y:S02]  /*1560*/  @!P1 IMAD.MOV.U32 R7, RZ, RZ, R3 ;  /* 0x000000ffff079224 */ /* 0x000fe400078e0003 */
[----:B------:R-:W-:-:S02]  /*1570*/  IMAD R2, R10, R2, R165 ;  /* 0x000000020a027224 */ /* 0x000fc400078e02a5 */
[----:B------:R-:W-:Y:S02]  /*1580*/  IMAD R155, R5, R4, R8 ;  /* 0x00000004059b7224 */ /* 0x000fe400078e0208 */
[----:B------:R-:W-:Y:S02]  /*1590*/  IMAD R165, R7, R10, R2 ;  /* 0x0000000a07a57224 */ /* 0x000fe400078e0202 */
.L_x_16:
[----:B------:R-:W1:Y:S01]  /*15a0*/  LDCU UR4, c[0x0][0xb30] ;  /* 0x00016600ff0477ac */ /* 0x000e620008000800 */
[----:B------:R-:W2:Y:S08]  /*15b0*/  S2UR UR37, SR_CgaCtaId ;  /* 0x00000000002579c3 */ /* 0x000eb00000008800 */
[----:B------:R-:W3:Y:S01]  /*15c0*/  LDC R72, c[0x0][0xb24] ;  /* 0x0002c900ff487b82 */ /* 0x000ee20000000800 */
[----:B-1----:R-:W-:-:S09]  /*15d0*/  UISETP.NE.AND UP1, UPT, UR4, 0x1, UPT ;  /* 0x000000010400788c */ /* 0x002fd2000bf25270 */
[----:B--2---:R-:W-:Y:S05]  /*15e0*/  BRA.U UP1, `(.L_x_17) ;  /* 0x0000000101407547 */ /* 0x004fea000b800000 */
[----:B------:R-:W1:Y:S08]  /*15f0*/  LDC.64 R4, c[0x0][0xb10] ;  /* 0x0002c400ff047b82 */ /* 0x000e700000000a00 */
[----:B------:R-:W2:Y:S08]  /*1600*/  LDC.64 R2, c[0x0][0xb18] ;  /* 0x0002c600ff027b82 */ /* 0x000eb00000000a00 */
[----:B------:R-:W4:Y:S08]  /*1610*/  LDC R6, c[0x0][0xb20] ;  /* 0x0002c800ff067b82 */ /* 0x000f300000000800 */
[----:B------:R-:W3:Y:S01]  /*1620*/  LDC R8, c[0x0][0xb0c] ;  /* 0x0002c300ff087b82 */ /* 0x000ee20000000800 */
[----:B-1----:R-:W-:-:S05]  /*1630*/  IMAD.HI.U32 R4, R165, R4, RZ ;  /* 0x00000004a5047227 */ /* 0x002fca00078e00ff */
[----:B------:R-:W-:Y:S01]  /*1640*/  SHF.R.U32.HI R4, RZ, R5, R4 ;  /* 0x00000005ff047219 */ /* 0x000fe20000011604 */
[----:B--2---:R-:W-:Y:S01]  /*1650*/  IMAD.HI.U32 R3, R155, R3, RZ ;  /* 0x000000039b037227 */ /* 0x004fe200078e00ff */
[----:B------:R-:W-:-:S04]  /*1660*/  ISETP.NE.AND P0, PT, R2, 0x1, PT ;  /* 0x000000010200780c */ /* 0x000fc80003f05270 */
[----:B----4-:R-:W-:-:S04]  /*1670*/  SHF.R.U32.HI R6, RZ, R6, R3 ;  /* 0x00000006ff067219 */ /* 0x010fc80000011603 */
[----:B------:R-:W-:Y:S02]  /*1680*/  SEL R3, R155, R6, !P0 ;  /* 0x000000069b037207 */ /* 0x000fe40004000000 */
[----:B---3--:R-:W-:-:S04]  /*1690*/  ISETP.NE.AND P1, PT, R8, 0x1, PT ;  /* 0x000000010800780c */ /* 0x008fc80003f25270 */
[----:B------:R-:W-:-:S05]  /*16a0*/  SEL R4, R165, R4, !P1 ;  /* 0x00000004a5047207 */ /* 0x000fca0004800000 */
[----:B------:R-:W-:Y:S02]  /*16b0*/  IMAD.IADD R5, R3, 0x1, -R4 ;  /* 0x0000000103057824 */ /* 0x000fe400078e0a04 */
[----:B------:R-:W-:Y:S02]  /*16c0*/  IMAD.IADD R3, R4, 0x1, -R3 ;  /* 0x0000000104037824 */ /* 0x000fe400078e0a03 */
[----:B------:R-:W-:Y:S02]  /*16d0*/  IMAD R165, R5, R8, R165 ;  /* 0x0000000805a57224 */ /* 0x000fe400078e02a5 */
[----:B------:R-:W-:-:S07]  /*16e0*/  IMAD R155, R3, R2, R155 ;  /* 0x00000002039b7224 */ /* 0x000fce00078e029b */
.L_x_17:
[----:B------:R-:W-:Y:S01]  /*16f0*/  BAR.SYNC.DEFER_BLOCKING 0x0 ;  /* 0x0000000000007b1d */ /* 0x000fe20000010000 */
[----:B------:R-:W-:Y:S01]  /*1700*/  UISETP.NE.AND UP1, UPT, UR8, 0x2, UPT ;  /* 0x000000020800788c */ /* 0x000fe2000bf25270 */
[----:B------:R-:W-:Y:S02]  /*1710*/  ISETP.NE.OR P5, PT, R0, 0x2, !P5 ;  /* 0x000000020000780c */ /* 0x000fe40006fa5670 */
[----:B------:R-:W-:-:S06]  /*1720*/  LOP3.LUT R2, R166, 0x1f, RZ, 0xc0, !PT ;  /* 0x0000001fa6027812 */ /* 0x000fcc00078ec0ff */
[----:B------:R-:W-:Y:S05]  /*1730*/  BRA.U UP1, `(.L_x_18) ;  /* 0x0000002101947547 */ /* 0x000fea000b800000 */
[----:B------:R-:W1:Y:S01]  /*1740*/  LDCU UR13, c[0x0][0x38c] ;  /* 0x00007180ff0d77ac */ /* 0x000e620008000800 */
[----:B------:R-:W2:Y:S01]  /*1750*/  LDC R9, c[0x0][0x370] ;  /* 0x0000dc00ff097b82 */ /* 0x000ea20000000800 */
[----:B------:R-:W-:Y:S01]  /*1760*/  PLOP3.LUT P1, PT, PT, PT, UP2, 0x80, 0x8 ;  /* 0x000000000008781c */ /* 0x000fe20003f2f028 */
[----:B------:R-:W-:Y:S01]  /*1770*/  IMAD.MOV.U32 R15, RZ, RZ, 0x1 ;  /* 0x00000001ff0f7424 */ /* 0x000fe200078e00ff */
[----:B------:R-:W-:Y:S01]  /*1780*/  ISETP.EQ.OR P4, PT, R2, RZ, P5 ;  /* 0x000000ff0200720c */ /* 0x000fe20002f82670 */
[----:B------:R-:W-:Y:S01]  /*1790*/  IMAD.MOV.U32 R14, RZ, RZ, RZ ;  /* 0x000000ffff0e7224 */ /* 0x000fe200078e00ff */
[----:B------:R-:W-:Y:S02]  /*17a0*/  PLOP3.LUT P1, PT, P1, PT, PT, 0x8, 0x80 ;  /* 0x000000000080781c */ /* 0x000fe40000f2e170 */
[----:B------:R-:W-:Y:S01]  /*17b0*/  CS2R R12, SRZ ;  /* 0x00000000000c7805 */ /* 0x000fe2000001ff00 */
[----:B------:R-:W-:Y:S01]  /*17c0*/  IMAD.MOV.U32 R10, RZ, RZ, 0x1 ;  /* 0x00000001ff0a7424 */ /* 0x000fe200078e00ff */
[----:B------:R-:W4:Y:S01]  /*17d0*/  LDC R0, c[0x0][0x374] ;  /* 0x0000dd00ff007b82 */ /* 0x000f220000000800 */
[----:B------:R-:W2:Y:S01]  /*17e0*/  LDCU.64 UR22, c[0x0][0x348] ;  /* 0x00006900ff1677ac */ /* 0x000ea20008000a00 */
[----:B------:R-:W-:Y:S01]  /*17f0*/  UMOV UR6, URZ ;  /* 0x000000ff00067c82 */ /* 0x000fe20008000000 */
[----:B-1----:R-:W-:-:S04]  /*1800*/  UIADD3 UR5, UPT, UPT, UR13, 0x1f, URZ ;  /* 0x0000001f0d057890 */ /* 0x002fc8000fffe0ff */
[----:B------:R-:W-:-:S04]  /*1810*/  USHF.R.S32.HI UR4, URZ, 0x1f, UR5 ;  /* 0x0000001fff047899 */ /* 0x000fc80008011405 */
[----:B------:R-:W-:-:S04]  /*1820*/  ULEA.HI UR4, UR4, UR5, URZ, 0x5 ;  /* 0x0000000504047291 */ /* 0x000fc8000f8f28ff */
[----:B------:R-:W-:Y:S02]  /*1830*/  USHF.R.S32.HI UR15, URZ, 0x5, UR4 ;  /* 0x00000005ff0f7899 */ /* 0x000fe40008011404 */
[----:B------:R-:W-:Y:S02]  /*1840*/  UIADD3 UR4, UPT, UPT, UR13, -0x1, URZ ;  /* 0xffffffff0d047890 */ /* 0x000fe4000fffe0ff */
[----:B------:R-:W-:Y:S02]  /*1850*/  UISETP.LT.U32.AND UP0, UPT, UR15, 0x22, UPT ;  /* 0x000000220f00788c */ /* 0x000fe4000bf01070 */
[----:B------:R-:W-:Y:S02]  /*1860*/  UISETP.GE.U32.AND UP1, UPT, UR4, -0x3f, UPT ;  /* 0xffffffc10400788c */ /* 0x000fe4000bf26070 */
[----:B------:R-:W-:Y:S02]  /*1870*/  USEL UR14, UR15, 0x22, UP0 ;  /* 0x000000220f0e7887 */ /* 0x000fe40008000000 */
[----:B------:R-:W-:-:S02]  /*1880*/  UIADD3 UR13, UPT, UPT, UR13, 0x3e, URZ ;  /* 0x0000003e0d0d7890 */ /* 0x000fc4000fffe0ff */
[----:B------:R-:W-:Y:S02]  /*1890*/  UIADD3 UR5, UPT, UPT, UR14, -0x1, URZ ;  /* 0xffffffff0e057890 */ /* 0x000fe4000fffe0ff */
[----:B------:R-:W-:-:S03]  /*18a0*/  UIADD3 UR7, UPT, UPT, UR15, -UR14, URZ ;  /* 0x8000000e0f077290 */ /* 0x000fc6000fffe0ff */
[----:B------:R-:W-:-:S04]  /*18b0*/  @UP1 UIADD3 UR5, UPT, UPT, UR14, URZ, URZ ;  /* 0x000000ff0e051290 */ /* 0x000fc8000fffe0ff */
[----:B--2---:R-:W-:-:S12]  /*18c0*/  UIADD3 UR5, UPT, UPT, UR5, 0x1, URZ ;  /* 0x0000000105057890 */ /* 0x004fd8000fffe0ff */
.L_x_36:
[----:B------:R-:W-:Y:S01]  /*18d0*/  UISETP.NE.AND UP0, UPT, UR37, URZ, UPT ;  /* 0x000000ff2500728c */ /* 0x000fe2000bf05270 */
[----:B------:R-:W1:Y:S08]  /*18e0*/  S2UR UR37, SR_CgaCtaId ;  /* 0x00000000002579c3 */ /* 0x000e700000008800 */
[----:B------:R-:W-:Y:S05]  /*18f0*/  BRA.U UP0, `(.L_x_19) ;  /* 0x0000000100347547 */ /* 0x000fea000b800000 */
[----:B------:R-:W2:Y:S01]  /*1900*/  S2R R2, SR_CgaCtaId ;  /* 0x0000000000027919 */ /* 0x000ea20000008800 */
[----:B------:R-:W-:-:S04]  /*1910*/  MOV R3, 0x400 ;  /* 0x0000040000037802 */ /* 0x000fc80000000f00 */
[----:B--2---:R-:W-:Y:S02]  /*1920*/  LEA R3, R2, R3, 0x18 ;  /* 0x0000000302037211 */ /* 0x004fe400078ec0ff */
[----:B------:R-:W-:-:S03]  /*1930*/  SHF.L.U32 R2, R10, 0x1f, RZ ;  /* 0x0000001f0a027819 */ /* 0x000fc600000006ff */
[----:B------:R-:W-:-:S04]  /*1940*/  IMAD R3, R12, 0x8, R3 ;  /* 0x000000080c037824 */ /* 0x000fc800078e0203 */
[----:B------:R-:W2:Y:S02]  /*1950*/  SYNCS.PHASECHK.TRANS64.TRYWAIT P0, [R3+URZ+0x2b0], R2 ;  /* 0x0002b002030075a7 */ /* 0x000ea400080011ff */
[----:B--2---:R-:W-:Y:S05]  /*1960*/  @!P0 BRA `(.L_x_20) ;  /* 0x0000006000d48947 */ /* 0x004fea0003800000 */
.L_x_126:
[----:B------:R-:W-:Y:S01]  /*1970*/  VIADD R12, R12, 0x1 ;  /* 0x000000010c0c7836 */ /* 0x000fe20000000000 */
[----:B------:R2:W-:Y:S04]  /*1980*/  SYNCS.ARRIVE.TRANS64.A1T0 RZ, [R3+URZ+0x2a0], RZ ;  /* 0x0002a0ff03ff79a7 */ /* 0x0005e800081000ff */
[----:B------:R-:W-:-:S04]  /*1990*/  ISETP.NE.AND P0, PT, R12, 0x2, PT ;  /* 0x000000020c00780c */ /* 0x000fc80003f05270 */
[----:B------:R-:W-:Y:S02]  /*19a0*/  SEL R12, R12, RZ, P0 ;  /* 0x000000ff0c0c7207 */ /* 0x000fe40000000000 */
[----:B--2---:R-:W-:-:S04]  /*19b0*/  SEL R3, RZ, 0x1, P0 ;  /* 0x00000001ff037807 */ /* 0x004fc80000000000 */
[----:B------:R-:W-:-:S07]  /*19c0*/  LOP3.LUT R10, R10, R3, RZ, 0x3c, !PT ;  /* 0x000000030a0a7212 */ /* 0x000fce00078e3cff */
.L_x_19:
[----:B------:R-:W-:Y:S01]  /*19d0*/  UMOV UR4, 0x400 ;  /* 0x0000040000047882 */ /* 0x000fe20000000000 */
[----:B------:R-:W-:Y:S01]  /*19e0*/  SHF.L.U32 R2, R15, 0x1f, RZ ;  /* 0x0000001f0f027819 */ /* 0x000fe200000006ff */
[----:B-1----:R-:W-:Y:S01]  /*19f0*/  ULEA UR4, UR37, UR4, 0x18 ;  /* 0x0000000425047291 */ /* 0x002fe2000f8ec0ff */
[----:B------:R-:W-:Y:S01]  /*1a00*/  R2UR UR35, R165 ;  /* 0x00000000a52372ca */ /* 0x000fe200000e0000 */
[----:B------:R-:W-:Y:S01]  /*1a10*/  UISETP.GE.U32.AND UP0, UPT, UR13, 0x3f, UPT ;  /* 0x0000003f0d00788c */ /* 0x000fe2000bf06070 */
[----:B------:R-:W-:Y:S01]  /*1a20*/  R2UR UR11, R155 ;  /* 0x000000009b0b72ca */ /* 0x000fe200000e0000 */
[----:B------:R-:W-:Y:S01]  /*1a30*/  ULEA UR8, UR6, UR4, 0x3 ;  /* 0x0000000406087291 */ /* 0x000fe2000f8e18ff */
[----:B------:R-:W-:-:S08]  /*1a40*/  UMOV UR24, URZ ;  /* 0x000000ff00187c82 */ /* 0x000fd00008000000 */
[----:B------:R1:W2:Y:S01]  /*1a50*/  SYNCS.PHASECHK.TRANS64.TRYWAIT P0, [UR8+0x110], R2 ;  /* 0x00011002ff0075a7 */ /* 0x0002a20008001108 */
[----:B------:R-:W-:Y:S02]  /*1a60*/  USHF.L.U32 UR35, UR35, 0x7, URZ ;  /* 0x0000000723237899 */ /* 0x000fe400080006ff */
[----:B------:R-:W-:Y:S01]  /*1a70*/  USHF.L.U32 UR11, UR11, 0x6, URZ ;  /* 0x000000060b0b7899 */ /* 0x000fe200080006ff */
[----:B------:R-:W-:Y:S11]  /*1a80*/  BRA.U !UP0, `(.L_x_21) ;  /* 0x0000000108a87547 */ /* 0x000ff6000b800000 */
[----:B------:R-:W-:Y:S01]  /*1a90*/  UMOV UR16, URZ ;  /* 0x000000ff00107c82 */ /* 0x000fe20008000000 */
[----:B------:R-:W-:-:S05]  /*1aa0*/  UMOV UR17, UR6 ;  /* 0x0000000600117c82 */ /* 0x000fca0008000000 */
.L_x_26:
[----:B-1----:R-:W-:Y:S01]  /*1ab0*/  ULEA UR33, UR17, UR4, 0x3 ;  /* 0x0000000411217291 */ /* 0x002fe2000f8e18ff */
[----:B--2---:R-:W-:Y:S01]  /*1ac0*/  @!P5 MOV R3, 0x1800 ;  /* 0x000018000003d802 */ /* 0x004fe20000000f00 */
[----:B--2---:R-:W-:Y:S10]  /*1ad0*/  @P0 BRA `(.L_x_22) ;  /* 0x00000000000c0947 */ /* 0x004ff40003800000 */
[----:B------:R-:W-:-:S04]  /*1ae0*/  SHF.L.U32 R5, R15, 0x1f, RZ ;  /* 0x0000001f0f057819 */ /* 0x000fc800000006ff */
[----:B------:R-:W2:Y:S02]  /*1af0*/  SYNCS.PHASECHK.TRANS64.TRYWAIT P0, [UR33+0x110], R5 ;  /* 0x00011005ff0075a7 */ /* 0x000ea40008001121 */
[----:B--2---:R-:W-:Y:S05]  /*1b00*/  @!P0 BRA `(.L_x_23) ;  /* 0x0000006000808947 */ /* 0x004fea0003800000 */
.L_x_22:
[----:B------:R2:W-:Y:S01]  /*1b10*/  @!P5 SYNCS.ARRIVE.TRANS64 RZ, [UR33], R3 ;  /* 0x00000003ffffd9a7 */ /* 0x0005e20008000021 */
[----:B------:R-:W-:Y:S04]  /*1b20*/  BSSY.RECONVERGENT B0, `(.L_x_24) ;  /* 0x0000003000007945 */ /* 0x000fe80003800200 */
[----:B------:R-:W-:Y:S05]  /*1b30*/  @P4 BRA `(.L_x_25) ;  /* 0x0000000000044947 */ /* 0x000fea0003800000 */
[----:B------:R-:W-:Y:S05]  /*1b40*/  BPT.TRAP 0x1 ;  /* 0x000000040000795c */ /* 0x000fea0000300000 */
.L_x_25:
[----:B------:R-:W-:Y:S05]  /*1b50*/  BSYNC.RECONVERGENT B0 ;  /* 0x0000000000007941 */ /* 0x000fea0003800200 */
.L_x_24:
[----:B------:R-:W-:Y:S02]  /*1b60*/  UIADD3 UR6, UPT, UPT, UR17, 0x1, URZ ;  /* 0x0000000111067890 */ /* 0x000fe4000fffe0ff */
[----:B------:R-:W-:Y:S02]  /*1b70*/  ULEA UR32, UR17, UR4, 0xc ;  /* 0x0000000411207291 */ /* 0x000fe4000f8e60ff */
[----:B------:R-:W-:Y:S02]  /*1b80*/  UISETP.NE.AND UP0, UPT, UR6, 0x22, UPT ;  /* 0x000000220600788c */ /* 0x000fe4000bf05270 */
[----:B------:R-:W-:Y:S02]  /*1b90*/  UIADD3 UR26, UP1, UPT, UR22, 0x80, URZ ;  /* 0x00000080161a7890 */ /* 0x000fe4000ff3e0ff */
[----:B------:R-:W-:Y:S02]  /*1ba0*/  USEL UR9, URZ, 0x1, UP0 ;  /* 0x00000001ff097887 */ /* 0x000fe40008000000 */
[----:B------:R-:W-:-:S02]  /*1bb0*/  USEL UR6, UR6, URZ, UP0 ;  /* 0x000000ff06067287 */ /* 0x000fc40008000000 */
[----:B------:R-:W-:Y:S02]  /*1bc0*/  UIADD3 UR20, UP0, UPT, UR22, 0x180, URZ ;  /* 0x0000018016147890 */ /* 0x000fe4000ff1e0ff */
[----:B------:R-:W-:Y:S01]  /*1bd0*/  ULEA UR8, UR6, UR4, 0x3 ;  /* 0x0000000406087291 */ /* 0x000fe2000f8e18ff */
[----:B------:R-:W-:Y:S01]  /*1be0*/  LOP3.LUT R15, R15, UR9, RZ, 0x3c, !PT ;  /* 0x000000090f0f7c12 */ /* 0x000fe2000f8e3cff */
[----:B------:R-:W-:Y:S02]  /*1bf0*/  USHF.L.U32 UR34, UR16, 0x5, URZ ;  /* 0x0000000510227899 */ /* 0x000fe400080006ff */
[----:B------:R-:W-:Y:S01]  /*1c00*/  UIADD3.X UR27, UPT, UPT, URZ, UR23, URZ, UP1, !UPT ;  /* 0x00000017ff1b7290 */ /* 0x000fe20008ffe4ff */
[----:B-1----:R-:W-:Y:S01]  /*1c10*/  SHF.L.U32 R2, R15, 0x1f, RZ ;  /* 0x0000001f0f027819 */ /* 0x002fe200000006ff */
[----:B------:R-:W-:Y:S02]  /*1c20*/  UIADD3 UR32, UPT, UPT, UR32, 0x4600, URZ ;  /* 0x0000460020207890 */ /* 0x000fe4000fffe0ff */
[----:B------:R-:W-:Y:S01]  /*1c30*/  UIADD3.X UR21, UPT, UPT, URZ, UR23, URZ, UP0, !UPT ;  /* 0x00000017ff157290 */ /* 0x000fe200087fe4ff */
[----:B------:R1:W1:Y:S01]  /*1c40*/  SYNCS.PHASECHK.TRANS64.TRYWAIT P0, [UR8+0x110], R2 ;  /* 0x00011002ff0075a7 */ /* 0x0002620008001108 */
[----:B------:R-:W-:Y:S01]  /*1c50*/  ULEA UR8, UR17, UR4, 0xb ;  /* 0x0000000411087291 */ /* 0x000fe2000f8e58ff */
[----:B------:R-:W-:Y:S01]  /*1c60*/  UMOV UR18, 0x0 ;  /* 0x0000000000127882 */ /* 0x000fe20000000000 */
[----:B------:R-:W-:-:S02]  /*1c70*/  UMOV UR19, 0x10000000 ;  /* 0x1000000000137882 */ /* 0x000fc40000000000 */
[----:B------:R-:W-:Y:S01]  /*1c80*/  UIADD3 UR8, UPT, UPT, UR8, 0x26600, URZ ;  /* 0x0002660008087890 */ /* 0x000fe2000fffe0ff */
[----:B------:R1:W-:Y:S01]  /*1c90*/  UTMALDG.3D [UR32], [UR26], desc[UR18] ;  /* 0x000012201a0075b4 */ /* 0x0003e20008011000 */
[----:B------:R-:W-:Y:S01]  /*1ca0*/  UMOV UR12, UR36 ;  /* 0x00000024000c7c82 */ /* 0x000fe20008000000 */
[----:B------:R-:W-:Y:S01]  /*1cb0*/  UMOV UR9, UR33 ;  /* 0x0000002100097c82 */ /* 0x000fe20008000000 */
[----:B------:R-:W-:Y:S01]  /*1cc0*/  UMOV UR10, UR34 ;  /* 0x00000022000a7c82 */ /* 0x000fe20008000000 */
[----:B------:R-:W-:Y:S01]  /*1cd0*/  UIADD3 UR16, UPT, UPT, UR16, 0x1, URZ ;  /* 0x0000000110107890 */ /* 0x000fe2000fffe0ff */
[----:B------:R-:W-:Y:S01]  /*1ce0*/  UMOV UR24, UR5 ;  /* 0x0000000500187c82 */ /* 0x000fe20008000000 */
[----:B------:R-:W-:Y:S02]  /*1cf0*/  UMOV UR17, UR6 ;  /* 0x0000000600117c82 */ /* 0x000fe40008000000 */
[----:B------:R1:W-:Y:S01]  /*1d00*/  UTMALDG.3D [UR8], [UR20], desc[UR18] ;  /* 0x00001208140075b4 */ /* 0x0003e20008011000 */
[----:B------:R-:W-:-:S09]  /*1d10*/  UISETP.NE.AND UP0, UPT, UR16, UR5, UPT ;  /* 0x000000051000728c */ /* 0x000fd2000bf05270 */
[----:B------:R-:W-:Y:S05]  /*1d20*/  BRA.U UP0, `(.L_x_26) ;  /* 0xfffffffd00607547 */ /* 0x000fea000b83ffff */
.L_x_21:
[----:B-1----:R-:W-:Y:S01]  /*1d30*/  ULEA UR8, UR6, UR4, 0x3 ;  /* 0x0000000406087291 */ /* 0x002fe2000f8e18ff */
[----:B------:R-:W-:Y:S01]  /*1d40*/  SHF.L.U32 R2, R15, 0x1f, RZ ;  /* 0x0000001f0f027819 */ /* 0x000fe200000006ff */
[----:B------:R-:W-:Y:S01]  /*1d50*/  @!P1 SYNCS.ARRIVE.TRANS64.A1T0 RZ, [UR4+0x238], RZ ;  /* 0x000238ffffff99a7 */ /* 0x000fe20008100004 */
[----:B------:R-:W-:-:S06]  /*1d60*/  UISETP.GT.AND UP0, UPT, UR15, UR14, UPT ;  /* 0x0000000e0f00728c */ /* 0x000fcc000bf04270 */
[----:B--2---:R1:W2:Y:S03]  /*1d70*/  SYNCS.PHASECHK.TRANS64.TRYWAIT P0, [UR8+0x110], R2 ;  /* 0x00011002ff0075a7 */ /* 0x0042a60008001108 */
[----:B------:R-:W-:Y:S05]  /*1d80*/  BRA.U !UP0, `(.L_x_27) ;  /* 0x0000000108ac7547 */ /* 0x000fea000b800000 */
[----:B------:R-:W-:Y:S01]  /*1d90*/  UIADD3 UR21, UPT, UPT, UR7, UR24, URZ ;  /* 0x0000001807157290 */ /* 0x000fe2000fffe0ff */
[----:B------:R-:W-:-:S11]  /*1da0*/  UMOV UR25, UR6 ;  /* 0x0000000600197c82 */ /* 0x000fd60008000000 */
.L_x_32:
[----:B-1----:R-:W-:Y:S01]  /*1db0*/  ULEA UR17, UR25, UR4, 0x3 ;  /* 0x0000000419117291 */ /* 0x002fe2000f8e18ff */
[----:B--2---:R-:W-:Y:S01]  /*1dc0*/  @!P5 MOV R3, 0x1800 ;  /* 0x000018000003d802 */ /* 0x004fe20000000f00 */
[----:B--2---:R-:W-:Y:S10]  /*1dd0*/  @P0 BRA `(.L_x_28) ;  /* 0x00000000000c0947 */ /* 0x004ff40003800000 */
[----:B------:R-:W-:-:S04]  /*1de0*/  SHF.L.U32 R5, R15, 0x1f, RZ ;  /* 0x0000001f0f057819 */ /* 0x000fc800000006ff */
[----:B------:R-:W2:Y:S02]  /*1df0*/  SYNCS.PHASECHK.TRANS64.TRYWAIT P0, [UR17+0x110], R5 ;  /* 0x00011005ff0075a7 */ /* 0x000ea40008001111 */
[----:B--2---:R-:W-:Y:S05]  /*1e00*/  @!P0 BRA `(.L_x_29) ;  /* 0x0000005c00d88947 */ /* 0x004fea0003800000 */
.L_x_28:
[----:B------:R2:W-:Y:S01]  /*1e10*/  @!P5 SYNCS.ARRIVE.TRANS64 RZ, [UR17], R3 ;  /* 0x00000003ffffd9a7 */ /* 0x0005e20008000011 */
[----:B------:R-:W-:Y:S04]  /*1e20*/  BSSY.RECONVERGENT B0, `(.L_x_30) ;  /* 0x0000003000007945 */ /* 0x000fe80003800200 */
[----:B------:R-:W-:Y:S05]  /*1e30*/  @P4 BRA `(.L_x_31) ;  /* 0x0000000000044947 */ /* 0x000fea0003800000 */
[----:B------:R-:W-:Y:S05]  /*1e40*/  BPT.TRAP 0x1 ;  /* 0x000000040000795c */ /* 0x000fea0000300000 */
.L_x_31:
[----:B------:R-:W-:Y:S05]  /*1e50*/  BSYNC.RECONVERGENT B0 ;  /* 0x0000000000007941 */ /* 0x000fea0003800200 */
.L_x_30:
        /* <DEDUP_REMOVED lines=10> */
[----:B------:R-:W-:Y:S01]  /*1f00*/  UIADD3 UR16, UPT, UPT, UR16, 0x4600, URZ ;  /* 0x0000460010107890 */ /* 0x000fe2000fffe0ff */
[----:B-1----:R-:W-:Y:S01]  /*1f10*/  SHF.L.U32 R2, R15, 0x1f, RZ ;  /* 0x0000001f0f027819 */ /* 0x002fe200000006ff */
[----:B------:R-:W-:Y:S02]  /*1f20*/  UIADD3.X UR31, UPT, UPT, URZ, UR23, URZ, UP1, !UPT ;  /* 0x00000017ff1f7290 */ /* 0x000fe40008ffe4ff */
[----:B------:R-:W-:Y:S01]  /*1f30*/  UIADD3.X UR29, UPT, UPT, URZ, UR23, URZ, UP0, !UPT ;  /* 0x00000017ff1d7290 */ /* 0x000fe200087fe4ff */
[----:B------:R1:W1:Y:S01]  /*1f40*/  SYNCS.PHASECHK.TRANS64.TRYWAIT P0, [UR8+0x110], R2 ;  /* 0x00011002ff0075a7 */ /* 0x0002620008001108 */
[----:B------:R-:W-:Y:S01]  /*1f50*/  ULEA UR8, UR25, UR4, 0xb ;  /* 0x0000000419087291 */ /* 0x000fe2000f8e58ff */
[----:B------:R-:W-:Y:S01]  /*1f60*/  UMOV UR26, 0x0 ;  /* 0x00000000001a7882 */ /* 0x000fe20000000000 */
[----:B------:R-:W-:-:S02]  /*1f70*/  UMOV UR27, 0x10000000 ;  /* 0x10000000001b7882 */ /* 0x000fc40000000000 */
[----:B------:R-:W-:Y:S01]  /*1f80*/  UIADD3 UR8, UPT, UPT, UR8, 0x26600, URZ ;  /* 0x0002660008087890 */ /* 0x000fe2000fffe0ff */
[----:B------:R-:W-:Y:S01]  /*1f90*/  UMOV UR19, UR35 ;  /* 0x0000002300137c82 */ /* 0x000fe20008000000 */
[----:B------:R-:W-:Y:S01]  /*1fa0*/  UMOV UR20, UR36 ;  /* 0x0000002400147c82 */ /* 0x000fe20008000000 */
[----:B------:R-:W-:Y:S01]  /*1fb0*/  UMOV UR12, UR36 ;  /* 0x00000024000c7c82 */ /* 0x000fe20008000000 */
[----:B------:R-:W-:Y:S01]  /*1fc0*/  UMOV UR9, UR17 ;  /* 0x0000001100097c82 */ /* 0x000fe20008000000 */
[----:B------:R-:W-:Y:S01]  /*1fd0*/  UMOV UR10, UR18 ;  /* 0x00000012000a7c82 */ /* 0x000fe20008000000 */
[----:B------:R1:W-:Y:S01]  /*1fe0*/  UTMALDG.3D [UR16], [UR30], desc[UR26] ;  /* 0x00001a101e0075b4 */ /* 0x0003e20008011000 */
[----:B------:R-:W-:Y:S01]  /*1ff0*/  UIADD3 UR24, UPT, UPT, UR24, 0x1, URZ ;  /* 0x0000000118187890 */ /* 0x000fe2000fffe0ff */
[----:B------:R-:W-:-:S03]  /*2000*/  UMOV UR25, UR6 ;  /* 0x0000000600197c82 */ /* 0x000fc60008000000 */
[----:B------:R-:W-:Y:S01]  /*2010*/  UISETP.NE.AND UP0, UPT, UR24, UR21, UPT ;  /* 0x000000151800728c */ /* 0x000fe2000bf05270 */
[----:B------:R1:W-:Y:S08]  /*2020*/  UTMALDG.3D [UR8], [UR28], desc[UR26] ;  /* 0x00001a081c0075b4 */ /* 0x0003f00008011000 */
[----:B------:R-:W-:Y:S05]  /*2030*/  BRA.U UP0, `(.L_x_32) ;  /* 0xfffffffd005c7547 */ /* 0x000fea000b83ffff */
.L_x_27:
[C---:B-1----:R-:W-:Y:S01]  /*2040*/  LEA R2, R14.reuse, UR4, 0x3 ;  /* 0x000000040e027c11 */ /* 0x042fe2000f8e18ff */
[----:B------:R-:W-:Y:S01]  /*2050*/  NOP ;  /* 0x0000000000007918 */ /* 0x000fe20000000000 */
[----:B--2---:R-:W-:Y:S02]  /*2060*/  SHF.L.U32 R3, R13, 0x1f, RZ ;  /* 0x0000001f0d037819 */ /* 0x004fe400000006ff */
[----:B------:R-:W-:Y:S02]  /*2070*/  LEA R4, R14, UR4, 0x4 ;  /* 0x000000040e047c11 */ /* 0x000fe4000f8e20ff */
[----:B------:R-:W1:Y:S02]  /*2080*/  SYNCS.PHASECHK.TRANS64.TRYWAIT P0, [R2+URZ+0x240], R3 ;  /* 0x00024003020075a7 */ /* 0x000e6400080011ff */
[----:B-1----:R-:W-:Y:S05]  /*2090*/  @!P0 BRA `(.L_x_33) ;  /* 0x0000005c004c8947 */ /* 0x002fea0003800000 */
.L_x_129:
[----:B------:R-:W2:Y:S01]  /*20a0*/  LDS.128 R4, [R4+0x2d0] ;  /* 0x0002d00004047984 */ /* 0x000ea20000000c00 */
[----:B---3--:R-:W-:Y:S01]  /*20b0*/  ISETP.GE.AND P0, PT, R72, 0x1, PT ;  /* 0x000000014800780c */ /* 0x008fe20003f06270 */
[----:B-1----:R-:W-:Y:S01]  /*20c0*/  VIADD R2, R2, 0x250 ;  /* 0x0000025002027836 */ /* 0x002fe20000000000 */
[----:B------:R-:W-:Y:S01]  /*20d0*/  @!PT LDS RZ, [RZ] ;  /* 0x00000000fffff984 */ /* 0x000fe20000000800 */
[----:B------:R-:W-:Y:S01]  /*20e0*/  @!PT LDS RZ, [RZ] ;  /* 0x00000000fffff984 */ /* 0x000fe20000000800 */
[----:B------:R-:W-:Y:S01]  /*20f0*/  @!PT LDS RZ, [RZ] ;  /* 0x00000000fffff984 */ /* 0x000fe20000000800 */
[----:B------:R-:W-:Y:S01]  /*2100*/  @!PT LDS RZ, [RZ] ;  /* 0x00000000fffff984 */ /* 0x000fe20000000800 */
[----:B------:R1:W-:Y:S06]  /*2110*/  MEMBAR.ALL.CTA ;  /* 0x0000000000007992 */ /* 0x0003ec0000008000 */
[----:B-1----:R-:W1:Y:S01]  /*2120*/  FENCE.VIEW.ASYNC.S ;  /* 0x00000000000073c6 */ /* 0x002e620000000000 */
[----:B------:R-:W-:-:S04]  /*2130*/  PRMT R2, RZ, 0x654, R2 ;  /* 0x00000654ff027816 */ /* 0x000fc80000000002 */
[----:B-1----:R1:W-:Y:S01]  /*2140*/  SYNCS.ARRIVE.TRANS64.RED.A1T0 RZ, [R2+URZ], RZ ;  /* 0x000000ff02ff79a7 */ /* 0x0023e200081004ff */
[----:B--2---:R-:W-:-:S13]  /*2150*/  LOP3.LUT P2, RZ, R6, 0x1, RZ, 0xc0, !PT ;  /* 0x0000000106ff7812 */ /* 0x004fda000784c0ff */
[----:B------:R-:W-:Y:S01]  /*2160*/  @P2 SHF.R.U32.HI R3, RZ, 0x10, R5 ;  /* 0x00000010ff032819 */ /* 0x000fe20000011605 */
[----:B------:R-:W-:Y:S01]  /*2170*/  VOTEU.ANY UP0, P2 ;  /* 0x0000000000ff7886 */ /* 0x000fe20001000100 */
[----:B------:R-:W-:Y:S02]  /*2180*/  @P2 MOV R11, R4 ;  /* 0x00000004000b2202 */ /* 0x000fe40000000f00 */
[----:B------:R-:W-:Y:S02]  /*2190*/  @P2 R2UR.BROADCAST UR8, R3 ;  /* 0x00000000030822ca */ /* 0x000fe400008e0000 */
[----:B------:R-:W-:-:S11]  /*21a0*/  @P2 LOP3.LUT R8, R5, 0xffff, RZ, 0xc0, !PT ;  /* 0x0000ffff05082812 */ /* 0x000fd600078ec0ff */
[----:B------:R-:W-:Y:S01]  /*21b0*/  @UP0 UMOV UR36, UR8 ;  /* 0x0000000800240c82 */ /* 0x000fe20008000000 */
[----:B-1----:R-:W-:Y:S05]  /*21c0*/  @!P0 BRA `(.L_x_34) ;  /* 0x0000000000b88947 */ /* 0x002fea0003800000 */
[----:B------:R-:W4:Y:S01]  /*21d0*/  LDC.64 R4, c[0x0][0xb18] ;  /* 0x0002c600ff047b82 */ /* 0x000f220000000a00 */
[----:B------:R-:W-:-:S07]  /*21e0*/  ISETP.NE.AND P3, PT, R72, 0x1, PT ;  /* 0x000000014800780c */ /* 0x000fce0003f65270 */
[----:B------:R-:W1:Y:S08]  /*21f0*/  LDC.64 R6, c[0x0][0xb10] ;  /* 0x0002c400ff067b82 */ /* 0x000e700000000a00 */
[----:B------:R-:W2:Y:S08]  /*2200*/  LDC R16, c[0x0][0xb20] ;  /* 0x0002c800ff107b82 */ /* 0x000eb00000000800 */
[----:B------:R-:W3:Y:S01]  /*2210*/  LDC R18, c[0x0][0xb0c] ;  /* 0x0002c300ff127b82 */ /* 0x000ee20000000800 */
[----:B----4-:R-:W-:Y:S01]  /*2220*/  IMAD.HI.U32 R17, R0, R5, RZ ;  /* 0x0000000500117227 */ /* 0x010fe200078e00ff */
[----:B------:R-:W-:-:S03]  /*2230*/  ISETP.NE.AND P0, PT, R4, 0x1, PT ;  /* 0x000000010400780c */ /* 0x000fc60003f05270 */
[----:B------:R-:W-:-:S03]  /*2240*/  IMAD.HI.U32 R5, R8, R5, RZ ;  /* 0x0000000508057227 */ /* 0x000fc600078e00ff */
[----:B------:R-:W4:Y:S01]  /*2250*/  LDC.64 R2, c[0x0][0xb28] ;  /* 0x0002ca00ff027b82 */ /* 0x000f220000000a00 */
[----:B-1----:R-:W-:-:S04]  /*2260*/  IMAD.HI.U32 R20, R9, R6, RZ ;  /* 0x0000000609147227 */ /* 0x002fc800078e00ff */
[----:B------:R-:W-:Y:S01]  /*2270*/  IMAD.HI.U32 R22, R11, R6, RZ ;  /* 0x000000060b167227 */ /* 0x000fe200078e00ff */
[----:B------:R-:W-:Y:S02]  /*2280*/  SHF.R.U32.HI R20, RZ, R7, R20 ;  /* 0x00000007ff147219 */ /* 0x000fe40000011614 */
[-C--:B--2---:R-:W-:Y:S02]  /*2290*/  SHF.R.U32.HI R17, RZ, R16.reuse, R17 ;  /* 0x00000010ff117219 */ /* 0x084fe40000011611 */
[----:B------:R-:W-:Y:S02]  /*22a0*/  SHF.R.U32.HI R5, RZ, R16, R5 ;  /* 0x00000010ff057219 */ /* 0x000fe40000011605 */
[----:B------:R-:W-:Y:S02]  /*22b0*/  SEL R17, R0, R17, !P0 ;  /* 0x0000001100117207 */ /* 0x000fe40004000000 */
[----:B------:R-:W-:Y:S02]  /*22c0*/  SHF.R.U32.HI R22, RZ, R7, R22 ;  /* 0x00000007ff167219 */ /* 0x000fe40000011616 */
[----:B---3--:R-:W-:-:S02]  /*22d0*/  ISETP.NE.AND P1, PT, R18, 0x1, PT ;  /* 0x000000011200780c */ /* 0x008fc40003f25270 */
[----:B------:R-:W-:Y:S02]  /*22e0*/  SEL R5, R8, R5, !P0 ;  /* 0x0000000508057207 */ /* 0x000fe40004000000 */
[----:B------:R-:W-:Y:S02]  /*22f0*/  SEL R19, R9, R20, !P1 ;  /* 0x0000001409137207 */ /* 0x000fe40004800000 */
[----:B------:R-:W-:Y:S01]  /*2300*/  SEL R7, R11, R22, !P1 ;  /* 0x000000160b077207 */ /* 0x000fe20004800000 */
[----:B----4-:R-:W-:-:S04]  /*2310*/  IMAD.HI.U32 R20, R17, R2, RZ ;  /* 0x0000000211147227 */ /* 0x010fc800078e00ff */
[----:B------:R-:W-:Y:S01]  /*2320*/  IMAD.HI.U32 R6, R19, R2, RZ ;  /* 0x0000000213067227 */ /* 0x000fe200078e00ff */
[----:B------:R-:W-:-:S04]  /*2330*/  @P3 SHF.R.U32.HI R17, RZ, R3, R20 ;  /* 0x00000003ff113219 */ /* 0x000fc80000011614 */
[----:B------:R-:W-:Y:S01]  /*2340*/  @P3 SHF.R.U32.HI R19, RZ, R3, R6 ;  /* 0x00000003ff133219 */ /* 0x000fe20000011606 */
[----:B------:R-:W-:-:S04]  /*2350*/  IMAD R17, R72, R17, RZ ;  /* 0x0000001148117224 */ /* 0x000fc800078e02ff */
[----:B------:R-:W-:Y:S01]  /*2360*/  IMAD R6, R72, R19, RZ ;  /* 0x0000001348067224 */ /* 0x000fe200078e02ff */
[C---:B------:R-:W-:Y:S02]  /*2370*/  ISETP.GE.AND P0, PT, R5.reuse, R17, PT ;  /* 0x000000110500720c */ /* 0x040fe40003f06270 */
[----:B------:R-:W-:Y:S02]  /*2380*/  IADD3 R17, PT, PT, -R5, RZ, RZ ;  /* 0x000000ff05117210 */ /* 0x000fe40007ffe1ff */
[----:B------:R-:W-:Y:S01]  /*2390*/  ISETP.GE.OR P0, PT, R7, R6, P0 ;  /* 0x000000060700720c */ /* 0x000fe20000706670 */
[----:B------:R-:W-:-:S04]  /*23a0*/  IMAD.HI.U32 R6, R5, R2, RZ ;  /* 0x0000000205067227 */ /* 0x000fc800078e00ff */
[----:B------:R-:W-:Y:S01]  /*23b0*/  IMAD R8, R4, R17, R8 ;  /* 0x0000001104087224 */ /* 0x000fe200078e0208 */
[----:B------:R-:W-:-:S04]  /*23c0*/  SHF.R.U32.HI R6, RZ, R3, R6 ;  /* 0x00000003ff067219 */ /* 0x000fc80000011606 */
[----:B------:R-:W-:-:S03]  /*23d0*/  SEL R6, R5, R6, !P3 ;  /* 0x0000000605067207 */ /* 0x000fc60005800000 */
[----:B------:R-:W-:-:S04]  /*23e0*/  @!P0 IMAD.HI.U32 R16, R7, R2, RZ ;  /* 0x0000000207108227 */ /* 0x000fc800078e00ff */
[----:B------:R-:W-:Y:S01]  /*23f0*/  IMAD.MOV R2, RZ, RZ, -R6 ;  /* 0x000000ffff027224 */ /* 0x000fe200078e0a06 */
[----:B------:R-:W-:-:S03]  /*2400*/  @!P0 SHF.R.U32.HI R16, RZ, R3, R16 ;  /* 0x00000003ff108219 */ /* 0x000fc60000011610 */
[----:B------:R-:W-:Y:S01]  /*2410*/  IMAD R2, R72, R2, R5 ;  /* 0x0000000248027224 */ /* 0x000fe200078e0205 */
[----:B------:R-:W-:-:S05]  /*2420*/  @!P0 SEL R3, R7, R16, !P3 ;  /* 0x0000001007038207 */ /* 0x000fca0005800000 */
[--C-:B------:R-:W-:Y:S02]  /*2430*/  @!P0 IMAD.IADD R6, R6, 0x1, -R3.reuse ;  /* 0x0000000106068824 */ /* 0x100fe400078e0a03 */
[----:B------:R-:W-:Y:S01]  /*2440*/  @!P0 IMAD R3, R2, R19, R3 ;  /* 0x0000001302038224 */ /* 0x000fe200078e0203 */
[----:B------:R-:W-:Y:S01]  /*2450*/  IADD3 R2, PT, PT, -R7, RZ, RZ ;  /* 0x000000ff07027210 */ /* 0x000fe20007ffe1ff */
[----:B------:R-:W-:Y:S02]  /*2460*/  @!P0 IMAD R5, R72, R6, R7 ;  /* 0x0000000648058224 */ /* 0x000fe400078e0207 */
[----:B------:R-:W-:Y:S02]  /*2470*/  @!P0 IMAD.MOV.U32 R7, RZ, RZ, R3 ;  /* 0x000000ffff078224 */ /* 0x000fe400078e0003 */
[----:B------:R-:W-:Y:S02]  /*2480*/  IMAD R2, R18, R2, R11 ;  /* 0x0000000212027224 */ /* 0x000fe400078e020b */
[----:B------:R-:W-:-:S02]  /*2490*/  IMAD R8, R5, R4, R8 ;  /* 0x0000000405087224 */ /* 0x000fc400078e0208 */
[----:B------:R-:W-:Y:S02]  /*24a0*/  IMAD R11, R7, R18, R2 ;  /* 0x00000012070b7224 */ /* 0x000fe400078e0202 */
.L_x_34:
[----:B------:R-:W1:Y:S02]  /*24b0*/  LDCU UR8, c[0x0][0xb30] ;  /* 0x00016600ff0877ac */ /* 0x000e640008000800 */
[----:B-1----:R-:W-:-:S09]  /*24c0*/  UISETP.NE.AND UP0, UPT, UR8, 0x1, UPT ;  /* 0x000000010800788c */ /* 0x002fd2000bf05270 */
[----:B------:R-:W-:Y:S05]  /*24d0*/  BRA.U UP0, `(.L_x_35) ;  /* 0x0000000100407547 */ /* 0x000fea000b800000 */
[----:B------:R-:W1:Y:S08]  /*24e0*/  LDC.64 R4, c[0x0][0xb10] ;  /* 0x0002c400ff047b82 */ /* 0x000e700000000a00 */
[----:B------:R-:W2:Y:S08]  /*24f0*/  LDC.64 R2, c[0x0][0xb18] ;  /* 0x0002c600ff027b82 */ /* 0x000eb00000000a00 */
[----:B------:R-:W3:Y:S08]  /*2500*/  LDC R6, c[0x0][0xb20] ;  /* 0x0002c800ff067b82 */ /* 0x000ef00000000800 */
[----:B------:R-:W4:Y:S01]  /*2510*/  LDC R16, c[0x0][0xb0c] ;  /* 0x0002c300ff107b82 */ /* 0x000f220000000800 */
[----:B-1----:R-:W-:-:S05]  /*2520*/  IMAD.HI.U32 R4, R11, R4, RZ ;  /* 0x000000040b047227 */ /* 0x002fca00078e00ff */
[----:B------:R-:W-:Y:S01]  /*2530*/  SHF.R.U32.HI R4, RZ, R5, R4 ;  /* 0x00000005ff047219 */ /* 0x000fe20000011604 */
[----:B--2---:R-:W-:Y:S01]  /*2540*/  IMAD.HI.U32 R3, R8, R3, RZ ;  /* 0x0000000308037227 */ /* 0x004fe200078e00ff */
[----:B------:R-:W-:-:S04]  /*2550*/  ISETP.NE.AND P0, PT, R2, 0x1, PT ;  /* 0x000000010200780c */ /* 0x000fc80003f05270 */
[----:B---3--:R-:W-:-:S04]  /*2560*/  SHF.R.U32.HI R3, RZ, R6, R3 ;  /* 0x00000006ff037219 */ /* 0x008fc80000011603 */
[----:B------:R-:W-:Y:S02]  /*2570*/  SEL R3, R8, R3, !P0 ;  /* 0x0000000308037207 */ /* 0x000fe40004000000 */
[----:B----4-:R-:W-:-:S04]  /*2580*/  ISETP.NE.AND P1, PT, R16, 0x1, PT ;  /* 0x000000011000780c */ /* 0x010fc80003f25270 */
[----:B------:R-:W-:-:S05]  /*2590*/  SEL R4, R11, R4, !P1 ;  /* 0x000000040b047207 */ /* 0x000fca0004800000 */
[----:B------:R-:W-:Y:S02]  /*25a0*/  IMAD.IADD R5, R3, 0x1, -R4 ;  /* 0x0000000103057824 */ /* 0x000fe400078e0a04 */
[----:B------:R-:W-:Y:S02]  /*25b0*/  IMAD.IADD R3, R4, 0x1, -R3 ;  /* 0x0000000104037824 */ /* 0x000fe400078e0a03 */
[----:B------:R-:W-:Y:S02]  /*25c0*/  IMAD R11, R5, R16, R11 ;  /* 0x00000010050b7224 */ /* 0x000fe400078e020b */
[----:B------:R-:W-:-:S07]  /*25d0*/  IMAD R8, R3, R2, R8 ;  /* 0x0000000203087224 */ /* 0x000fce00078e0208 */
.L_x_35:
[----:B------:R-:W-:Y:S01]  /*25e0*/  VIADD R14, R14, 0x1 ;  /* 0x000000010e0e7836 */ /* 0x000fe20000000000 */
[----:B------:R-:W-:Y:S01]  /*25f0*/  PLOP3.LUT P1, PT, PT, PT, PT, 0x80, 0x8 ;  /* 0x000000000008781c */ /* 0x000fe20003f2f070 */
[----:B------:R-:W-:Y:S02]  /*2600*/  IMAD.IADD R165, R11, 0x1, R154 ;  /* 0x000000010ba57824 */ /* 0x000fe400078e029a */
[----:B------:R-:W-:Y:S01]  /*2610*/  IMAD.IADD R155, R8, 0x1, R143 ;  /* 0x00000001089b7824 */ /* 0x000fe200078e028f */
[----:B------:R-:W-:-:S04]  /*2620*/  ISETP.NE.AND P0, PT, R14, 0x2, PT ;  /* 0x000000020e00780c */ /* 0x000fc80003f05270 */
[----:B------:R-:W-:Y:S02]  /*2630*/  SEL R2, RZ, 0x1, P0 ;  /* 0x00000001ff027807 */ /* 0x000fe40000000000 */
[----:B------:R-:W-:Y:S02]  /*2640*/  SEL R14, R14, RZ, P0 ;  /* 0x000000ff0e0e7207 */ /* 0x000fe40000000000 */
[----:B------:R-:W-:Y:S01]  /*2650*/  LOP3.LUT R13, R13, R2, RZ, 0x3c, !PT ;  /* 0x000000020d0d7212 */ /* 0x000fe200078e3cff */
[----:B------:R-:W-:Y:S06]  /*2660*/  @P2 BRA `(.L_x_36) ;  /* 0xfffffff000982947 */ /* 0x000fec000383ffff */
[----:B------:R-:W-:Y:S01]  /*2670*/  UIADD3 UR4, UPT, UPT, UR4, 0x110, URZ ;  /* 0x0000011004047890 */ /* 0x000fe2000fffe0ff */
[----:B------:R-:W-:-:S03]  /*2680*/  SHF.L.U32 R3, R15, 0x1f, RZ ;  /* 0x0000001f0f037819 */ /* 0x000fc600000006ff */
[----:B------:R-:W-:-:S09]  /*2690*/  ULEA UR5, UR6, UR4, 0x3 ;  /* 0x0000000406057291 */ /* 0x000fd2000f8e18ff */
[----:B------:R-:W1:Y:S02]  /*26a0*/  SYNCS.PHASECHK.TRANS64.TRYWAIT P0, [UR5], R3 ;  /* 0x00000003ff0075a7 */ /* 0x000e640008001105 */
[----:B-1----:R-:W-:Y:S05]  /*26b0*/  @!P0 BRA `(.L_x_37) ;  /* 0x0000005400d88947 */ /* 0x002fea0003800000 */
.L_x_131:
[----:B------:R-:W-:-:S04]  /*26c0*/  UIADD3 UR6, UPT, UPT, UR6, 0x1, URZ ;  /* 0x0000000106067890 */ /* 0x000fc8000fffe0ff */
[----:B------:R-:W-:-:S04]  /*26d0*/  UISETP.NE.AND UP0, UPT, UR6, 0x22, UPT ;  /* 0x000000220600788c */ /* 0x000fc8000bf05270 */
[----:B------:R-:W-:Y:S02]  /*26e0*/  USEL UR7, URZ, 0x1, UP0 ;  /* 0x00000001ff077887 */ /* 0x000fe40008000000 */
[----:B------:R-:W-:-:S04]  /*26f0*/  USEL UR6, UR6, URZ, UP0 ;  /* 0x000000ff06067287 */ /* 0x000fc80008000000 */
[----:B------:R-:W-:Y:S01]  /*2700*/  ULEA UR5, UR6, UR4, 0x3 ;  /* 0x0000000406057291 */ /* 0x000fe2000f8e18ff */
[----:B------:R-:W-:-:S04]  /*2710*/  LOP3.LUT R2, R15, UR7, RZ, 0x3c, !PT ;  /* 0x000000070f027c12 */ /* 0x000fc8000f8e3cff */
[----:B-1----:R-:W-:-:S04]  /*2720*/  SHF.L.U32 R3, R2, 0x1f, RZ ;  /* 0x0000001f02037819 */ /* 0x002fc800000006ff */
[----:B------:R-:W1:Y:S02]  /*2730*/  SYNCS.PHASECHK.TRANS64.TRYWAIT P0, [UR5], R3 ;  /* 0x00000003ff0075a7 */ /* 0x000e640008001105 */
[----:B-1----:R-:W-:Y:S05]  /*2740*/  @!P0 BRA `(.L_x_38) ;  /* 0x0000005400cc8947 */ /* 0x002fea0003800000 */
.L_x_133:
        /* <DEDUP_REMOVED lines=9> */
.L_x_135:
        /* <DEDUP_REMOVED lines=9> */
.L_x_137:
        /* <DEDUP_REMOVED lines=9> */
.L_x_139:
        /* <DEDUP_REMOVED lines=9> */
.L_x_141:
        /* <DEDUP_REMOVED lines=9> */
.L_x_143:
        /* <DEDUP_REMOVED lines=9> */
.L_x_145:
        /* <DEDUP_REMOVED lines=9> */
.L_x_147:
        /* <DEDUP_REMOVED lines=9> */
.L_x_149:
        /* <DEDUP_REMOVED lines=9> */
.L_x_151:
        /* <DEDUP_REMOVED lines=9> */
.L_x_153:
        /* <DEDUP_REMOVED lines=9> */
.L_x_155:
        /* <DEDUP_REMOVED lines=9> */
.L_x_157:
        /* <DEDUP_REMOVED lines=9> */
.L_x_159:
        /* <DEDUP_REMOVED lines=9> */
.L_x_161:
        /* <DEDUP_REMOVED lines=9> */
.L_x_163:
        /* <DEDUP_REMOVED lines=9> */
.L_x_165:
        /* <DEDUP_REMOVED lines=9> */
.L_x_167:
        /* <DEDUP_REMOVED lines=9> */
.L_x_169:
        /* <DEDUP_REMOVED lines=9> */
.L_x_171:
        /* <DEDUP_REMOVED lines=9> */
.L_x_173:
        /* <DEDUP_REMOVED lines=9> */
.L_x_175:
        /* <DEDUP_REMOVED lines=9> */
.L_x_177:
        /* <DEDUP_REMOVED lines=9> */
.L_x_179:
        /* <DEDUP_REMOVED lines=9> */
.L_x_181:
        /* <DEDUP_REMOVED lines=9> */
.L_x_183:
        /* <DEDUP_REMOVED lines=9> */
.L_x_185:
        /* <DEDUP_REMOVED lines=9> */
.L_x_187:
        /* <DEDUP_REMOVED lines=9> */
.L_x_189:
        /* <DEDUP_REMOVED lines=9> */
.L_x_191:
        /* <DEDUP_REMOVED lines=9> */
.L_x_193:
        /* <DEDUP_REMOVED lines=9> */
.L_x_195:
[----:B------:R-:W-:-:S04]  /*38c0*/  UIADD3 UR6, UPT, UPT, UR6, 0x1, URZ ;  /* 0x0000000106067890 */ /* 0x000fc8000fffe0ff */
[----:B------:R-:W-:-:S04]  /*38d0*/  UISETP.NE.AND UP0, UPT, UR6, 0x22, UPT ;  /* 0x000000220600788c */ /* 0x000fc8000bf05270 */
[----:B------:R-:W-:Y:S02]  /*38e0*/  USEL UR5, URZ, 0x1, UP0 ;  /* 0x00000001ff057887 */ /* 0x000fe40008000000 */
[----:B------:R-:W-:-:S04]  /*38f0*/  USEL UR6, UR6, URZ, UP0 ;  /* 0x000000ff06067287 */ /* 0x000fc80008000000 */
[----:B------:R-:W-:Y:S01]  /*3900*/  ULEA UR6, UR6, UR4, 0x3 ;  /* 0x0000000406067291 */ /* 0x000fe2000f8e18ff */
[----:B-1----:R-:W-:-:S04]  /*3910*/  LOP3.LUT R3, R2, UR5, RZ, 0x3c, !PT ;  /* 0x0000000502037c12 */ /* 0x002fc8000f8e3cff */
[----:B------:R-:W-:Y:S01]  /*3920*/  SHF.L.U32 R3, R3, 0x1f, RZ ;  /* 0x0000001f03037819 */ /* 0x000fe200000006ff */
[----:B----4-:R-:W-:-:S07]  /*3930*/  IMAD.U32 R0, RZ, RZ, UR6 ;  /* 0x00000006ff007e24 */ /* 0x010fce000f8e00ff */
.L_x_70:
[----:B-1----:R1:W2:Y:S02]  /*3940*/  SYNCS.PHASECHK.TRANS64.TRYWAIT P0, [R0+URZ], R3 ;  /* 0x00000003000075a7 */ /* 0x0022a400080011ff */
[----:B--2---:R-:W-:Y:S05]  /*3950*/  @!P0 NANOSLEEP.SYNCS 0x989680 ;  /* 0x009896800000895d */ /* 0x004fea0003900000 */
[----:B------:R-:W2:Y:S02]  /*3960*/  @!P0 SYNCS.PHASECHK.TRANS64 P0, [R0+URZ], R3 ;  /* 0x00000003000085a7 */ /* 0x000ea400080010ff */
[----:B--2---:R-:W-:Y:S05]  /*3970*/  @P0 EXIT ;  /* 0x000000000000094d */ /* 0x004fea0003800000 */
[----:B------:R-:W-:Y:S05]  /*3980*/  BRA `(.L_x_70) ;  /* 0xfffffffc00ec7947 */ /* 0x000fea000383ffff */
.L_x_18:
[----:B------:R-:W-:-:S04]  /*3990*/  UISETP.NE.AND UP1, UPT, UR37, URZ, UPT ;  /* 0x000000ff2500728c */ /* 0x000fc8000bf25270 */
[----:B------:R-:W-:-:S09]  /*39a0*/  UISETP.NE.OR UP1, UPT, UR8, 0x1, UP1 ;  /* 0x000000010800788c */ /* 0x000fd20008f25670 */
[----:B------:R-:W-:Y:S05]  /*39b0*/  BRA.U UP1, `(.L_x_71) ;  /* 0x0000000501487547 */ /* 0x000fea000b800000 */
[----:B------:R-:W-:Y:S01]  /*39c0*/  ISETP.NE.AND P2, PT, R2, RZ, PT ;  /* 0x000000ff0200720c */ /* 0x000fe20003f45270 */
[----:B------:R-:W-:Y:S01]  /*39d0*/  IMAD.MOV.U32 R12, RZ, RZ, 0x1 ;  /* 0x00000001ff0c7424 */ /* 0x000fe200078e00ff */
[----:B------:R-:W-:Y:S02]  /*39e0*/  CS2R R10, SRZ ;  /* 0x00000000000a7805 */ /* 0x000fe4000001ff00 */
[----:B------:R-:W-:Y:S01]  /*39f0*/  CS2R R8, SRZ ;  /* 0x0000000000087805 */ /* 0x000fe2000001ff00 */
[----:B------:R-:W-:Y:S01]  /*3a00*/  UMOV UR4, 0x400 ;  /* 0x0000040000047882 */ /* 0x000fe20000000000 */
[----:B------:R-:W-:Y:S01]  /*3a10*/  UMOV UR6, URZ ;  /* 0x000000ff00067c82 */ /* 0x000fe20008000000 */
[----:B------:R-:W-:-:S12]  /*3a20*/  ULEA UR37, UR37, UR4, 0x18 ;  /* 0x0000000425257291 */ /* 0x000fd8000f8ec0ff */
.L_x_75:
[----:B------:R-:W-:Y:S02]  /*3a30*/  LEA R0, R8, UR37, 0x3 ;  /* 0x0000002508007c11 */ /* 0x000fe4000f8e18ff */
[----:B------:R-:W-:-:S03]  /*3a40*/  SHF.L.U32 R5, R9, 0x1f, RZ ;  /* 0x0000001f09057819 */ /* 0x000fc600000006ff */
[----:B------:R-:W-:Y:S01]  /*3a50*/  VIADD R4, R0, 0x2b0 ;  /* 0x000002b000047836 */ /* 0x000fe20000000000 */
[----:B------:R-:W1:Y:S02]  /*3a60*/  SYNCS.PHASECHK.TRANS64.TRYWAIT P0, [R0+URZ+0x2a0], R5 ;  /* 0x0002a005000075a7 */ /* 0x000e6400080011ff */
[----:B-1----:R-:W-:Y:S05]  /*3a70*/  @!P0 BRA `(.L_x_72) ;  /* 0x0000005000008947 */ /* 0x002fea0003800000 */
.L_x_196:
[----:B------:R-:W-:Y:S01]  /*3a80*/  ULEA UR5, UR6, UR37, 0x3 ;  /* 0x0000002506057291 */ /* 0x000fe2000f8e18ff */
[----:B------:R-:W-:Y:S02]  /*3a90*/  PRMT R4, RZ, 0x654, R4 ;  /* 0x00000654ff047816 */ /* 0x000fe40000000004 */
[----:B-1----:R-:W-:Y:S01]  /*3aa0*/  SHF.L.U32 R5, R12, 0x1f, RZ ;  /* 0x0000001f0c057819 */ /* 0x002fe200000006ff */
[----:B------:R-:W-:Y:S01]  /*3ab0*/  UIADD3 UR4, UPT, UPT, UR5, 0x240, URZ ;  /* 0x0000024005047890 */ /* 0x000fe2000fffe0ff */
[----:B------:R1:W-:Y:S05]  /*3ac0*/  SYNCS.ARRIVE.TRANS64.RED.A1T0 RZ, [R4+URZ], RZ ;  /* 0x000000ff04ff79a7 */ /* 0x0003ea00081004ff */
[----:B------:R-:W-:Y:S01]  /*3ad0*/  IMAD.U32 R7, RZ, RZ, UR4 ;  /* 0x00000004ff077e24 */ /* 0x000fe2000f8e00ff */
[----:B------:R-:W2:Y:S04]  /*3ae0*/  SYNCS.PHASECHK.TRANS64.TRYWAIT P0, [UR5+0x250], R5 ;  /* 0x00025005ff0075a7 */ /* 0x000ea80008001105 */
[----:B------:R-:W-:Y:S01]  /*3af0*/  PRMT R6, R2, 0x654, R7 ;  /* 0x0000065402067816 */ /* 0x000fe20000000007 */
[----:B-1----:R-:W-:Y:S01]  /*3b00*/  @!P2 IMAD.MOV.U32 R4, RZ, RZ, 0x10 ;  /* 0x00000010ff04a424 */ /* 0x002fe200078e00ff */
[----:B--2---:R-:W-:Y:S06]  /*3b10*/  @!P0 BRA `(.L_x_73) ;  /* 0x0000004c00ec8947 */ /* 0x004fec0003800000 */
.L_x_198:
[----:B------:R-:W-:Y:S01]  /*3b20*/  ULEA UR4, UR6, UR37, 0x4 ;  /* 0x0000002506047291 */ /* 0x000fe2000f8e20ff */
[----:B------:R-:W-:Y:S01]  /*3b30*/  SEL R3, R6, R3, !P2 ;  /* 0x0000000306037207 */ /* 0x000fe20005000000 */
[----:B------:R-:W-:Y:S01]  /*3b40*/  UIADD3 UR5, UPT, UPT, UR5, 0x240, URZ ;  /* 0x0000024005057890 */ /* 0x000fe2000fffe0ff */
[----:B-1----:R-:W-:Y:S01]  /*3b50*/  LEA R0, R11, UR37, 0x3 ;  /* 0x000000250b007c11 */ /* 0x002fe2000f8e18ff */
[----:B------:R-:W-:Y:S01]  /*3b60*/  UIADD3 UR4, UPT, UPT, UR4, 0x2d0, URZ ;  /* 0x000002d004047890 */ /* 0x000fe2000fffe0ff */
[----:B------:R-:W-:Y:S01]  /*3b70*/  SHF.L.U32 R5, R10, 0x1f, RZ ;  /* 0x0000001f0a057819 */ /* 0x000fe200000006ff */
[----:B------:R1:W-:Y:S01]  /*3b80*/  @!P2 SYNCS.ARRIVE.TRANS64.RED RZ, [R3+URZ], R4 ;  /* 0x0000000403ffa9a7 */ /* 0x0003e200080004ff */
[----:B------:R-:W-:Y:S01]  /*3b90*/  UIADD3 UR6, UPT, UPT, UR6, 0x1, URZ ;  /* 0x0000000106067890 */ /* 0x000fe2000fffe0ff */
[----:B------:R-:W-:-:S03]  /*3ba0*/  VIADD R8, R8, 0x1 ;  /* 0x0000000108087836 */ /* 0x000fc60000000000 */
[----:B------:R-:W-:Y:S02]  /*3bb0*/  UISETP.NE.AND UP0, UPT, UR6, 0x2, UPT ;  /* 0x000000020600788c */ /* 0x000fe4000bf05270 */
[----:B------:R-:W-:Y:S06]  /*3bc0*/  UGETNEXTWORKID.BROADCAST [UR4], [UR5] ;  /* 0x00000000040073ca */ /* 0x000fec0008000100 */
[----:B------:R-:W-:Y:S01]  /*3bd0*/  USEL UR4, URZ, 0x1, UP0 ;  /* 0x00000001ff047887 */ /* 0x000fe20008000000 */
[----:B------:R-:W-:Y:S01]  /*3be0*/  ISETP.NE.AND P0, PT, R8, 0x2, PT ;  /* 0x000000020800780c */ /* 0x000fe20003f05270 */
[----:B------:R-:W-:Y:S01]  /*3bf0*/  USEL UR6, UR6, URZ, UP0 ;  /* 0x000000ff06067287 */ /* 0x000fe20008000000 */
[----:B------:R-:W2:Y:S03]  /*3c00*/  SYNCS.PHASECHK.TRANS64.TRYWAIT P1, [R0+URZ+0x240], R5 ;  /* 0x00024005000075a7 */ /* 0x000ea600080211ff */
[----:B------:R-:W-:Y:S01]  /*3c10*/  LOP3.LUT R12, R12, UR4, RZ, 0x3c, !PT ;  /* 0x000000040c0c7c12 */ /* 0x000fe2000f8e3cff */
[----:B-12---:R-:W-:Y:S07]  /*3c20*/  @!P1 BRA `(.L_x_74) ;  /* 0x0000004c00c09947 */ /* 0x006fee0003800000 */
.L_x_199:
[C---:B------:R-:W-:Y:S01]  /*3c30*/  LEA R4, R11.reuse, UR37, 0x4 ;  /* 0x000000250b047c11 */ /* 0x040fe2000f8e20ff */
[----:B-1----:R-:W-:Y:S01]  /*3c40*/  VIADD R0, R0, 0x250 ;  /* 0x0000025000007836 */ /* 0x002fe20000000000 */
[----:B------:R-:W-:Y:S01]  /*3c50*/  SEL R8, R8, RZ, P0 ;  /* 0x000000ff08087207 */ /* 0x000fe20000000000 */
[----:B------:R-:W-:-:S03]  /*3c60*/  VIADD R11, R11, 0x1 ;  /* 0x000000010b0b7836 */ /* 0x000fc60000000000 */
[----:B------:R-:W1:Y:S01]  /*3c70*/  LDS.128 R4, [R4+0x2d0] ;  /* 0x0002d00004047984 */ /* 0x000e620000000c00 */
[----:B------:R-:W-:Y:S02]  /*3c80*/  PRMT R0, RZ, 0x654, R0 ;  /* 0x00000654ff007816 */ /* 0x000fe40000000000 */
[C---:B------:R-:W-:Y:S01]  /*3c90*/  ISETP.NE.AND P1, PT, R11.reuse, 0x2, PT ;  /* 0x000000020b00780c */ /* 0x040fe20003f25270 */
[----:B------:R-:W-:Y:S01]  /*3ca0*/  @!PT LDS RZ, [RZ] ;  /* 0x00000000fffff984 */ /* 0x000fe20000000800 */
[----:B------:R-:W-:Y:S01]  /*3cb0*/  @!PT LDS RZ, [RZ] ;  /* 0x00000000fffff984 */ /* 0x000fe20000000800 */
[----:B------:R-:W-:Y:S01]  /*3cc0*/  @!PT LDS RZ, [RZ] ;  /* 0x00000000fffff984 */ /* 0x000fe20000000800 */
[----:B------:R-:W-:Y:S01]  /*3cd0*/  @!PT LDS RZ, [RZ] ;  /* 0x00000000fffff984 */ /* 0x000fe20000000800 */
[----:B------:R2:W-:Y:S06]  /*3ce0*/  MEMBAR.ALL.CTA ;  /* 0x0000000000007992 */ /* 0x0005ec0000008000 */
[----:B--2---:R-:W2:Y:S01]  /*3cf0*/  FENCE.VIEW.ASYNC.S ;  /* 0x00000000000073c6 */ /* 0x004ea20000000000 */
[----:B------:R-:W-:Y:S01]  /*3d00*/  SEL R11, R11, RZ, P1 ;  /* 0x000000ff0b0b7207 */ /* 0x000fe20000800000 */
[----:B--2---:R2:W-:Y:S01]  /*3d10*/  SYNCS.ARRIVE.TRANS64.RED.A1T0 RZ, [R0+URZ], RZ ;  /* 0x000000ff00ff79a7 */ /* 0x0045e200081004ff */
[----:B-1----:R-:W-:-:S02]  /*3d20*/  LOP3.LUT P3, RZ, R6, 0x1, RZ, 0xc0, !PT ;  /* 0x0000000106ff7812 */ /* 0x002fc4000786c0ff */
[----:B------:R-:W-:-:S04]  /*3d30*/  SEL R5, RZ, 0x1, P1 ;  /* 0x00000001ff057807 */ /* 0x000fc80000800000 */
[----:B------:R-:W-:Y:S02]  /*3d40*/  LOP3.LUT R10, R10, R5, RZ, 0x3c, !PT ;  /* 0x000000050a0a7212 */ /* 0x000fe400078e3cff */
[----:B--2---:R-:W-:-:S04]  /*3d50*/  SEL R0, RZ, 0x1, P0 ;  /* 0x00000001ff007807 */ /* 0x004fc80000000000 */
[----:B------:R-:W-:Y:S01]  /*3d60*/  LOP3.LUT R9, R9, R0, RZ, 0x3c, !PT ;  /* 0x0000000009097212 */ /* 0x000fe200078e3cff */
[----:B------:R-:W-:Y:S06]  /*3d70*/  @P3 BRA `(.L_x_75) ;  /* 0xfffffffc002c3947 */ /* 0x000fec000383ffff */
[----:B------:R-:W-:Y:S01]  /*3d80*/  ULEA UR5, UR6, UR37, 0x3 ;  /* 0x0000002506057291 */ /* 0x000fe2000f8e18ff */
[----:B------:R-:W-:-:S08]  /*3d90*/  SHF.L.U32 R3, R12, 0x1f, RZ ;  /* 0x0000001f0c037819 */ /* 0x000fd000000006ff */
[----:B------:R-:W1:Y:S02]  /*3da0*/  SYNCS.PHASECHK.TRANS64 P0, [UR5+0x250], R3 ;  /* 0x00025003ff0075a7 */ /* 0x000e640008001005 */
[----:B-1----:R-:W-:Y:S05]  /*3db0*/  @P0 BRA `(.L_x_76) ;  /* 0x0000000000080947 */ /* 0x002fea0003800000 */
[----:B------:R-:W1:Y:S02]  /*3dc0*/  SYNCS.PHASECHK.TRANS64.TRYWAIT P0, [UR5+0x250], R3 ;  /* 0x00025003ff0075a7 */ /* 0x000e640008001105 */
[----:B-1----:R-:W-:Y:S05]  /*3dd0*/  @!P0 BRA `(.L_x_77) ;  /* 0x0000004c00688947 */ /* 0x002fea0003800000 */
.L_x_76:
[----:B------:R-:W-:-:S04]  /*3de0*/  UIADD3 UR4, UPT, UPT, UR6, 0x1, URZ ;  /* 0x0000000106047890 */ /* 0x000fc8000fffe0ff */
[----:B------:R-:W-:-:S04]  /*3df0*/  UISETP.NE.AND UP0, UPT, UR4, 0x2, UPT ;  /* 0x000000020400788c */ /* 0x000fc8000bf05270 */
[----:B------:R-:W-:Y:S02]  /*3e00*/  USEL UR7, URZ, 0x1, UP0 ;  /* 0x00000001ff077887 */ /* 0x000fe40008000000 */
[----:B------:R-:W-:-:S04]  /*3e10*/  USEL UR4, UR4, URZ, UP0 ;  /* 0x000000ff04047287 */ /* 0x000fc80008000000 */
[----:B------:R-:W-:Y:S01]  /*3e20*/  ULEA UR4, UR4, UR37, 0x3 ;  /* 0x0000002504047291 */ /* 0x000fe2000f8e18ff */
[----:B-1----:R-:W-:-:S04]  /*3e30*/  LOP3.LUT R3, R12, UR7, RZ, 0x3c, !PT ;  /* 0x000000070c037c12 */ /* 0x002fc8000f8e3cff */
[----:B------:R-:W-:-:S04]  /*3e40*/  SHF.L.U32 R0, R3, 0x1f, RZ ;  /* 0x0000001f03007819 */ /* 0x000fc800000006ff */
[----:B------:R-:W1:Y:S02]  /*3e50*/  SYNCS.PHASECHK.TRANS64 P0, [UR4+0x250], R0 ;  /* 0x00025000ff0075a7 */ /* 0x000e640008001004 */
[----:B-1----:R-:W-:Y:S05]  /*3e60*/  @P0 EXIT ;  /* 0x000000000000094d */ /* 0x002fea0003800000 */
[----:B------:R-:W-:Y:S02]  /*3e70*/  SHF.L.U32 R3, R3, 0x1f, RZ ;  /* 0x0000001f03037819 */ /* 0x000fe400000006ff */
[----:B------:R-:W-:-:S07]  /*3e80*/  MOV R0, UR4 ;  /* 0x0000000400007c02 */ /* 0x000fce0008000f00 */
.L_x_78:
[----:B-1----:R1:W2:Y:S02]  /*3e90*/  SYNCS.PHASECHK.TRANS64.TRYWAIT P0, [R0+URZ+0x250], R3 ;  /* 0x00025003000075a7 */ /* 0x0022a400080011ff */
[----:B--2---:R-:W-:Y:S05]  /*3ea0*/  @!P0 NANOSLEEP.SYNCS 0x989680 ;  /* 0x009896800000895d */ /* 0x004fea0003900000 */
[----:B------:R-:W2:Y:S02]  /*3eb0*/  @!P0 SYNCS.PHASECHK.TRANS64 P0, [R0+URZ+0x250], R3 ;  /* 0x00025003000085a7 */ /* 0x000ea400080010ff */
[----:B--2---:R-:W-:Y:S05]  /*3ec0*/  @P0 EXIT ;  /* 0x000000000000094d */ /* 0x004fea0003800000 */
[----:B------:R-:W-:Y:S05]  /*3ed0*/  BRA `(.L_x_78) ;  /* 0xfffffffc00ec7947 */ /* 0x000fea000383ffff */
.L_x_71:
[----:B------:R-:W-:-:S09]  /*3ee0*/  UISETP.NE.AND UP1, UPT, UR8, URZ, UPT ;  /* 0x000000ff0800728c */ /* 0x000fd2000bf25270 */
[----:B------:R-:W-:Y:S05]  /*3ef0*/  BRA.U UP1, `(.L_x_79) ;  /* 0x0000000d01607547 */ /* 0x000fea000b800000 */
[----:B------:R-:W-:Y:S01]  /*3f00*/  UMOV UR4, 0x40 ;  /* 0x0000004000047882 */ /* 0x000fe20000000000 */
[----:B------:R-:W-:Y:S01]  /*3f10*/  NOP ;  /* 0x0000000000007918 */ /* 0x000fe20000000000 */
[----:B------:R-:W-:Y:S01]  /*3f20*/  ULEA UR4, UR37, UR4, 0x18 ;  /* 0x0000000425047291 */ /* 0x000fe2000f8ec0ff */
[----:B------:R-:W-:Y:S02]  /*3f30*/  UMOV UR5, 0x400 ;  /* 0x0000040000057882 */ /* 0x000fe40000000000 */
[----:B------:R-:W-:-:S06]  /*3f40*/  ULEA UR37, UR37, UR5, 0x18 ;  /* 0x0000000525257291 */ /* 0x000fcc000f8ec0ff */
[----:B------:R-:W1:Y:S02]  /*3f50*/  LDS.U8 R0, [UR4+0x1c] ;  /* 0x00001c04ff007984 */ /* 0x000e640008000000 */
[----:B-1----:R-:W-:-:S13]  /*3f60*/  ISETP.NE.AND P0, PT, R0, RZ, PT ;  /* 0x000000ff0000720c */ /* 0x002fda0003f05270 */
[----:B------:R-:W-:Y:S05]  /*3f70*/  @P0 BRA `(.L_x_80) ;  /* 0x0000000000580947 */ /* 0x000fea0003800000 */
[----:B------:R-:W-:-:S13]  /*3f80*/  ELECT P0, URZ, PT ;  /* 0x0000000000ff782f */ /* 0x000fda0003800000 */
[----:B------:R-:W-:Y:S05]  /*3f90*/  @!P0 BRA `(.L_x_81) ;  /* 0x0000000000608947 */ /* 0x000fea0003800000 */
[----:B------:R-:W-:Y:S01]  /*3fa0*/  UMOV UR5, 0x10 ;  /* 0x0000001000057882 */ /* 0x000fe20000000000 */
[----:B------:R-:W-:Y:S01]  /*3fb0*/  HFMA2 R0, -RZ, RZ, 0, 5.9604644775390625e-08 ;  /* 0x00000001ff007431 */ /* 0x000fe200000001ff */
[----:B------:R-:W-:-:S03]  /*3fc0*/  MOV R2, 0xffff ;  /* 0x0000ffff00027802 */ /* 0x000fc60000000f00 */
[----:B------:R-:W-:Y:S04]  /*3fd0*/  DEPBAR.LE SB1, 0x36 ;  /* 0x00009d800000791a */ /* 0x000fe80000000000 */
[----:B------:R-:W1:Y:S02]  /*3fe0*/  UTCATOMSWS.FIND_AND_SET.ALIGN UP0, UR5, UR5 ;  /* 0x00000005000575e3 */ /* 0x000e640008000800 */
[----:B-1----:R-:W-:Y:S01]  /*3ff0*/  MOV R3, UR5 ;  /* 0x0000000500037c02 */ /* 0x002fe20008000f00 */
[----:B------:R-:W-:Y:S06]  /*4000*/  BRA.U UP0, `(.L_x_82) ;  /* 0x0000000100187547 */ /* 0x000fec000b800000 */
.L_x_83:
[----:B------:R-:W-:Y:S05]  /*4010*/  NANOSLEEP 0x64 ;  /* 0x000000640000795d */ /* 0x000fea0003800000 */
[----:B------:R-:W-:-:S05]  /*4020*/  UMOV UR5, 0x10 ;  /* 0x0000001000057882 */ /* 0x000fca0000000000 */
[----:B------:R-:W-:Y:S04]  /*4030*/  DEPBAR.LE SB1, 0x36 ;  /* 0x00009d800000791a */ /* 0x000fe80000000000 */
[----:B------:R-:W1:Y:S02]  /*4040*/  UTCATOMSWS.FIND_AND_SET.ALIGN UP0, UR5, UR5 ;  /* 0x00000005000575e3 */ /* 0x000e640008000800 */
[----:B-1----:R-:W-:Y:S01]  /*4050*/  MOV R3, UR5 ;  /* 0x0000000500037c02 */ /* 0x002fe20008000f00 */
[----:B------:R-:W-:Y:S05]  /*4060*/  BRA.U !UP0, `(.L_x_83) ;  /* 0xfffffffd08e87547 */ /* 0x000fea000b83ffff */
.L_x_82:
[-C--:B------:R-:W-:Y:S02]  /*4070*/  SHF.L.U32 R2, R2, R3.reuse, RZ ;  /* 0x0000000302027219 */ /* 0x080fe400000006ff */
[----:B------:R-:W-:Y:S01]  /*4080*/  SHF.L.U32 R0, R0, R3, RZ ;  /* 0x0000000300007219 */ /* 0x000fe200000006ff */
[----:B------:R-:W-:Y:S02]  /*4090*/  IMAD.SHL.U32 R3, R3, 0x20, RZ ;  /* 0x0000002003037824 */ /* 0x000fe400078e00ff */
[----:B------:R1:W-:Y:S04]  /*40a0*/  ATOMS.OR RZ, [UR4+0x14], R2 ;  /* 0x00001402ffff798c */ /* 0x0003e8000b000004 */
[----:B------:R1:W-:Y:S04]  /*40b0*/  ATOMS.OR RZ, [UR4+0x18], R0 ;  /* 0x00001800ffff798c */ /* 0x0003e8000b000004 */
[----:B------:R1:W-:Y:S01]  /*40c0*/  STS [UR37+0x2f0], R3 ;  /* 0x0002f003ff007988 */ /* 0x0003e20008000825 */
[----:B------:R-:W-:Y:S05]  /*40d0*/  BRA `(.L_x_81) ;  /* 0x0000000000107947 */ /* 0x000fea0003800000 */
.L_x_80:
[----:B------:R-:W-:Y:S02]  /*40e0*/  MOV R0, 0xffffffff ;  /* 0xffffffff00007802 */ /* 0x000fe40000000f00 */
[----:B------:R-:W-:-:S03]  /*40f0*/  MOV R2, 0x4120 ;  /* 0x0000412000027802 */ /* 0x000fc60000000f00 */
[----:B------:R1:W-:Y:S04]  /*4100*/  STS [UR37+0x2f0], R0 ;  /* 0x0002f000ff007988 */ /* 0x0003e80008000825 */
[----:B-1-3-5:R-:W-:Y:S05]  /*4110*/  CALL.REL.NOINC `($__internal_1_$__cuda_sm10x_tcgen05_guardrail_trap_phase_invalid_during_alloc) ;  /* 0x0000004c00e47944 */ /* 0x02afea0003c00000 */
.L_x_81:
[----:B------:R-:W-:Y:S05]  /*4120*/  WARPSYNC.ALL ;  /* 0x0000000000007948 */ /* 0x000fea0003800000 */
[----:B------:R-:W2:Y:S01]  /*4130*/  S2UR UR6, SR_CgaCtaId ;  /* 0x00000000000679c3 */ /* 0x000ea20000008800 */
[----:B------:R-:W-:Y:S01]  /*4140*/  UMOV UR4, 0x400 ;  /* 0x0000040000047882 */ /* 0x000fe20000000000 */
[----:B------:R-:W-:-:S06]  /*4150*/  NOP ;  /* 0x0000000000007918 */ /* 0x000fcc0000000000 */
[----:B------:R-:W-:Y:S06]  /*4160*/  BAR.ARV 0x6, 0xa0 ;  /* 0x0182800000007b1d */ /* 0x000fec0000002000 */
[----:B------:R-:W4:Y:S01]  /*4170*/  LDCU UR7, c[0x0][0x38c] ;  /* 0x00007180ff0777ac */ /* 0x000f220008000800 */
[----:B------:R-:W-:Y:S01]  /*4180*/  IMAD.MOV.U32 R11, RZ, RZ, 0x1 ;  /* 0x00000001ff0b7424 */ /* 0x000fe200078e00ff */
[----:B------:R-:W-:Y:S01]  /*4190*/  CS2R R8, SRZ ;  /* 0x0000000000087805 */ /* 0x000fe2000001ff00 */
[----:B------:R-:W-:Y:S01]  /*41a0*/  IMAD.MOV.U32 R10, RZ, RZ, RZ ;  /* 0x000000ffff0a7224 */ /* 0x000fe200078e00ff */
[----:B------:R-:W-:Y:S01]  /*41b0*/  UMOV UR18, URZ ;  /* 0x000000ff00127c82 */ /* 0x000fe20008000000 */
[----:B------:R-:W-:Y:S01]  /*41c0*/  UMOV UR17, URZ ;  /* 0x000000ff00117c82 */ /* 0x000fe20008000000 */
[----:B------:R-:W-:Y:S01]  /*41d0*/  UMOV UR20, 0x0 ;  /* 0x0000000000147882 */ /* 0x000fe20000000000 */
[----:B------:R-:W-:Y:S01]  /*41e0*/  UMOV UR21, 0x8100010 ;  /* 0x0810001000157882 */ /* 0x000fe20000000000 */
[----:B--2---:R-:W-:Y:S01]  /*41f0*/  ULEA UR6, UR6, UR4, 0x18 ;  /* 0x0000000406067291 */ /* 0x004fe2000f8ec0ff */
[----:B------:R-:W2:Y:S03]  /*4200*/  LDCU UR4, c[0x0][0x38c] ;  /* 0x00007180ff0477ac */ /* 0x000ea60008000800 */
[----:B------:R-:W-:-:S02]  /*4210*/  UIADD3 UR11, UPT, UPT, UR6, 0x4600, URZ ;  /* 0x00004600060b7890 */ /* 0x000fc4000fffe0ff */
[----:B----4-:R-:W-:-:S03]  /*4220*/  UIADD3 UR7, UPT, UPT, UR7, 0x1f, URZ ;  /* 0x0000001f07077890 */ /* 0x010fc6000fffe0ff */
[----:B-1----:R-:W1:Y:S01]  /*4230*/  LDS R0, [UR6+0x2f0] ;  /* 0x0002f006ff007984 */ /* 0x002e620008000800 */
[----:B------:R-:W-:Y:S02]  /*4240*/  UIADD3 UR12, UPT, UPT, UR6, 0x26600, URZ ;  /* 0x00026600060c7890 */ /* 0x000fe4000fffe0ff */
[----:B------:R-:W-:Y:S02]  /*4250*/  USHF.R.S32.HI UR5, URZ, 0x1f, UR7 ;  /* 0x0000001fff057899 */ /* 0x000fe40008011407 */
[----:B------:R-:W-:Y:S02]  /*4260*/  USHF.R.U32.HI UR11, URZ, 0x4, UR11 ;  /* 0x00000004ff0b7899 */ /* 0x000fe4000801160b */
[----:B------:R-:W-:Y:S02]  /*4270*/  ULEA.HI UR5, UR5, UR7, URZ, 0x5 ;  /* 0x0000000705057291 */ /* 0x000fe4000f8f28ff */
[----:B------:R-:W-:Y:S02]  /*4280*/  USHF.R.U32.HI UR12, URZ, 0x4, UR12 ;  /* 0x00000004ff0c7899 */ /* 0x000fe4000801160c */
[----:B------:R-:W-:-:S02]  /*4290*/  USHF.R.S32.HI UR5, URZ, 0x5, UR5 ;  /* 0x00000005ff057899 */ /* 0x000fc40008011405 */
[----:B------:R-:W-:Y:S02]  /*42a0*/  ULOP3.LUT UR11, UR11, 0x3fff, URZ, 0xc0, !UPT ;  /* 0x00003fff0b0b7892 */ /* 0x000fe4000f8ec0ff */
[----:B------:R-:W-:Y:S02]  /*42b0*/  UISETP.LT.AND UP0, UPT, UR5, 0x1, UPT ;  /* 0x000000010500788c */ /* 0x000fe4000bf01270 */
[----:B------:R-:W-:Y:S02]  /*42c0*/  ULOP3.LUT UR12, UR12, 0x3fff, URZ, 0xc0, !UPT ;  /* 0x00003fff0c0c7892 */ /* 0x000fe4000f8ec0ff */
[----:B------:R-:W-:Y:S02]  /*42d0*/  USEL UR10, UR5, 0x1, !UP0 ;  /* 0x00000001050a7887 */ /* 0x000fe4000c000000 */
[----:B------:R-:W-:Y:S02]  /*42e0*/  ULOP3.LUT UR11, UR11, 0x10000, URZ, 0xfc, !UPT ;  /* 0x000100000b0b7892 */ /* 0x000fe4000f8efcff */
[----:B------:R-:W-:-:S02]  /*42f0*/  ULOP3.LUT UR12, UR12, 0x10000, URZ, 0xfc, !UPT ;  /* 0x000100000c0c7892 */ /* 0x000fc4000f8efcff */
[----:B------:R-:W-:Y:S02]  /*4300*/  UIADD3 UR10, UPT, UPT, -UR10, URZ, URZ ;  /* 0x000000ff0a0a7290 */ /* 0x000fe4000fffe1ff */
[----:B--2---:R-:W-:Y:S01]  /*4310*/  UISETP.GE.AND UP3, UPT, UR4, 0x1, UPT ;  /* 0x000000010400788c */ /* 0x004fe2000bf66270 */
[----:B-1----:R-:W-:-:S15]  /*4320*/  R2UR UR19, R0 ;  /* 0x00000000001372ca */ /* 0x002fde00000e0000 */
.L_x_90:
[----:B------:R-:W-:Y:S02]  /*4330*/  LEA R0, R10, UR6, 0x3 ;  /* 0x000000060a007c11 */ /* 0x000fe4000f8e18ff */
[----:B------:R-:W-:Y:S02]  /*4340*/  SHF.L.U32 R5, R9, 0x1f, RZ ;  /* 0x0000001f09057819 */ /* 0x000fe400000006ff */
[----:B------:R-:W-:Y:S01]  /*4350*/  PLOP3.LUT P0, PT, PT, PT, UP3, 0x80, 0x8 ;  /* 0x000000000008781c */ /* 0x000fe20003f0f038 */
[----:B------:R-:W-:Y:S01]  /*4360*/  VIADD R3, R0, 0x250 ;  /* 0x0000025000037836 */ /* 0x000fe20000000000 */
[----:B-1----:R-:W1:Y:S02]  /*4370*/  SYNCS.PHASECHK.TRANS64.TRYWAIT P1, [R0+URZ+0x240], R5 ;  /* 0x00024005000075a7 */ /* 0x002e6400080211ff */
[----:B-1--4-:R-:W-:Y:S09]  /*4380*/  @!P1 BRA `(.L_x_84) ;  /* 0x0000004800149947 */ /* 0x012ff20003800000 */
.L_x_201:
[----:B------:R-:W-:Y:S01]  /*4390*/  LEA R4, R10, UR6, 0x4 ;  /* 0x000000060a047c11 */ /* 0x000fe2000f8e20ff */
[----:B------:R-:W-:Y:S01]  /*43a0*/  @UP3 ULEA UR4, UR17, UR6, 0x3 ;  /* 0x0000000611043291 */ /* 0x000fe2000f8e18ff */
[----:B------:R-:W-:Y:S01]  /*43b0*/  PLOP3.LUT P2, PT, PT, PT, PT, 0x80, 0x8 ;  /* 0x000000000008781c */ /* 0x000fe20003f4f070 */
[----:B------:R-:W-:Y:S01]  /*43c0*/  ULEA UR9, UR18, UR6, 0x3 ;  /* 0x0000000612097291 */ /* 0x000fe2000f8e18ff */
[----:B------:R-:W-:Y:S02]  /*43d0*/  PRMT R3, RZ, 0x654, R3 ;  /* 0x00000654ff037816 */ /* 0x000fe40000000003 */
[----:B-1----:R-:W1:Y:S01]  /*43e0*/  LDS.128 R4, [R4+0x2d0] ;  /* 0x0002d00004047984 */ /* 0x002e620000000c00 */
[----:B------:R-:W-:Y:S02]  /*43f0*/  @P0 SHF.L.U32 R2, R8, 0x1f, RZ ;  /* 0x0000001f08020819 */ /* 0x000fe400000006ff */
[----:B------:R-:W-:Y:S01]  /*4400*/  SHF.L.U32 R0, R11, 0x1f, RZ ;  /* 0x0000001f0b007819 */ /* 0x000fe200000006ff */
[----:B------:R-:W-:Y:S01]  /*4410*/  @!PT LDS RZ, [RZ] ;  /* 0x00000000fffff984 */ /* 0x000fe20000000800 */
[----:B------:R-:W-:Y:S01]  /*4420*/  @!PT LDS RZ, [RZ] ;  /* 0x00000000fffff984 */ /* 0x000fe20000000800 */
[----:B------:R-:W-:Y:S01]  /*4430*/  @!PT LDS RZ, [RZ] ;  /* 0x00000000fffff984 */ /* 0x000fe20000000800 */
[----:B------:R-:W-:Y:S01]  /*4440*/  @!PT LDS RZ, [RZ] ;  /* 0x00000000fffff984 */ /* 0x000fe20000000800 */
[----:B------:R2:W-:Y:S06]  /*4450*/  MEMBAR.ALL.CTA ;  /* 0x0000000000007992 */ /* 0x0005ec0000008000 */
[----:B--2---:R-:W2:Y:S02]  /*4460*/  FENCE.VIEW.ASYNC.S ;  /* 0x00000000000073c6 */ /* 0x004ea40000000000 */
[----:B--2---:R2:W-:Y:S01]  /*4470*/  SYNCS.ARRIVE.TRANS64.RED.A1T0 RZ, [R3+URZ], RZ ;  /* 0x000000ff03ff79a7 */ /* 0x0045e200081004ff */
[----:B------:R2:W4:Y:S01]  /*4480*/  @P0 SYNCS.PHASECHK.TRANS64.TRYWAIT P2, [UR4], R2 ;  /* 0x00000002ff0005a7 */ /* 0x0005220008041104 */
[----:B-1----:R-:W-:Y:S01]  /*4490*/  LOP3.LUT P1, RZ, R6, 0x1, RZ, 0xc0, !PT ;  /* 0x0000000106ff7812 */ /* 0x002fe2000782c0ff */
[----:B------:R-:W1:Y:S02]  /*44a0*/  SYNCS.PHASECHK.TRANS64.TRYWAIT P0, [UR9+0x280], R0 ;  /* 0x00028000ff0075a7 */ /* 0x000e640008001109 */
[----:B-12-4-:R-:W-:Y:S10]  /*44b0*/  @!P0 BRA `(.L_x_85) ;  /* 0x0000004400dc8947 */ /* 0x016ff40003800000 */
.L_x_203:
[----:B------:R-:W-:Y:S01]  /*44c0*/  IADD3 R10, PT, PT, R10, 0x1, RZ ;  /* 0x000000010a0a7810 */ /* 0x000fe20007ffe0ff */
[----:B------:R-:W-:Y:S06]  /*44d0*/  BRA.U !UP3, `(.L_x_86) ;  /* 0x000000010b887547 */ /* 0x000fec000b800000 */
[----:B------:R-:W-:Y:S02]  /*44e0*/  ULEA UR8, UR18, UR19, 0x6 ;  /* 0x0000001312087291 */ /* 0x000fe4000f8e30ff */
[----:B------:R-:W-:Y:S01]  /*44f0*/  UPLOP3.LUT UP4, UPT, UPT, UPT, UPT, 0x40, 0x4 ;  /* 0x000000000004789c */ /* 0x000fe20003f8e870 */
[----:B------:R-:W-:Y:S01]  /*4500*/  UMOV UR16, UR10 ;  /* 0x0000000a00107c82 */ /* 0x000fe20008000000 */
[----:B------:R-:W-:Y:S01]  /*4510*/  UMOV UR15, UR5 ;  /* 0x00000005000f7c82 */ /* 0x000fe20008000000 */
[----:B------:R-:W-:-:S08]  /*4520*/  UMOV UR14, UR17 ;  /* 0x00000011000e7c82 */ /* 0x000fd00008000000 */
.L_x_89:
[----:B------:R-:W-:Y:S02]  /*4530*/  UIADD3 UR16, UPT, UPT, UR16, 0x1, URZ ;  /* 0x0000000110107890 */ /* 0x000fe4000fffe0ff */
[----:B--2---:R-:W-:Y:S02]  /*4540*/  ULEA UR7, UR14, UR6, 0x3 ;  /* 0x000000060e077291 */ /* 0x004fe4000f8e18ff */
[----:B------:R-:W-:Y:S01]  /*4550*/  UISETP.NE.AND UP0, UPT, UR16, URZ, UPT ;  /* 0x000000ff1000728c */ /* 0x000fe2000bf05270 */
[----:B----4-:R-:W-:Y:S10]  /*4560*/  @P2 BRA `(.L_x_87) ;  /* 0x00000000000c2947 */ /* 0x010ff40003800000 */
[----:B-1----:R-:W-:Y:S04]  /*4570*/  SHF.L.U32 R3, R8, 0x1f, RZ ;  /* 0x0000001f08037819 */ /* 0x002fe800000006ff */
[----:B------:R-:W1:Y:S02]  /*4580*/  SYNCS.PHASECHK.TRANS64.TRYWAIT P0, [UR7], R3 ;  /* 0x00000003ff0075a7 */ /* 0x000e640008001107 */
[----:B-1----:R-:W-:Y:S05]  /*4590*/  @!P0 BRA `(.L_x_88) ;  /* 0x0000004400bc8947 */ /* 0x002fea0003800000 */
.L_x_87:
[----:B------:R-:W-:Y:S01]  /*45a0*/  UISETP.NE.AND UP1, UPT, UR15, 0x1, UPT ;  /* 0x000000010f00788c */ /* 0x000fe2000bf25270 */
[----:B------:R-:W-:Y:S01]  /*45b0*/  PLOP3.LUT P2, PT, PT, PT, PT, 0x80, 0x8 ;  /* 0x000000000008781c */ /* 0x000fe20003f4f070 */
[----:B------:R-:W-:Y:S02]  /*45c0*/  UIADD3 UR17, UPT, UPT, UR14, 0x1, URZ ;  /* 0x000000010e117890 */ /* 0x000fe4000fffe0ff */
[----:B------:R-:W-:Y:S02]  /*45d0*/  ULEA UR22, UR14, UR12, 0x7 ;  /* 0x0000000c0e167291 */ /* 0x000fe4000f8e38ff */
[----:B------:R-:W-:Y:S01]  /*45e0*/  UISETP.NE.AND UP2, UPT, UR17, 0x22, UPT ;  /* 0x000000221100788c */ /* 0x000fe2000bf45270 */
[----:B------:R-:W-:Y:S01]  /*45f0*/  PLOP3.LUT P0, PT, PT, PT, UP1, 0x80, 0x8 ;  /* 0x000000000008781c */ /* 0x000fe20003f0f018 */
[----:B------:R-:W-:Y:S02]  /*4600*/  ULEA UR24, UR14, UR11, 0x8 ;  /* 0x0000000b0e187291 */ /* 0x000fe4000f8e40ff */
[----:B------:R-:W-:Y:S02]  /*4610*/  USEL UR13, URZ, 0x1, UP2 ;  /* 0x00000001ff0d7887 */ /* 0x000fe40009000000 */
[----:B------:R-:W-:Y:S02]  /*4620*/  USEL UR17, UR17, URZ, UP2 ;  /* 0x000000ff11117287 */ /* 0x000fe40009000000 */
[----:B------:R-:W-:Y:S02]  /*4630*/  UIADD3 UR7, UPT, UPT, UR7, 0x110, URZ ;  /* 0x0000011007077890 */ /* 0x000fe4000fffe0ff */
[----:B------:R-:W-:Y:S01]  /*4640*/  @UP1 ULEA UR4, UR17, UR6, 0x3 ;  /* 0x0000000611041291 */ /* 0x000fe2000f8e18ff */
[----:B------:R-:W-:Y:S01]  /*4650*/  LOP3.LUT R8, R8, UR13, RZ, 0x3c, !PT ;  /* 0x0000000d08087c12 */ /* 0x000fe2000f8e3cff */
[----:B------:R-:W-:Y:S01]  /*4660*/  UMOV UR23, 0xc0004010 ;  /* 0xc000401000177882 */ /* 0x000fe20000000000 */
[----:B------:R-:W-:Y:S01]  /*4670*/  UMOV UR25, 0xc0004010 ;  /* 0xc000401000197882 */ /* 0x000fe20000000000 */
[----:B------:R-:W-:Y:S01]  /*4680*/  UIADD3 UR15, UPT, UPT, UR15, -0x1, URZ ;  /* 0xffffffff0f0f7890 */ /* 0x000fe2000fffe0ff */
[----:B-1----:R-:W-:Y:S01]  /*4690*/  @P0 SHF.L.U32 R0, R8, 0x1f, RZ ;  /* 0x0000001f08000819 */ /* 0x002fe200000006ff */
[----:B------:R-:W-:Y:S03]  /*46a0*/  UMOV UR14, UR17 ;  /* 0x00000011000e7c82 */ /* 0x000fe60008000000 */
[----:B------:R2:W4:Y:S01]  /*46b0*/  @P0 SYNCS.PHASECHK.TRANS64.TRYWAIT P2, [UR4], R0 ;  /* 0x00000000ff0005a7 */ /* 0x0005220008041104 */
[----:B------:R2:W-:Y:S01]  /*46c0*/  UTCQMMA gdesc[UR24], gdesc[UR22], tmem[UR8], tmem[UR20], idesc[UR21], UP4 ;  /* 0x00ff1416180075ea */ /* 0x0005e2000a000308 */
[----:B------:R-:W-:Y:S01]  /*46d0*/  UPLOP3.LUT UP4, UPT, UPT, UPT, UPT, 0x80, 0x8 ;  /* 0x000000000008789c */ /* 0x000fe20003f8f070 */
[----:B------:R2:W-:Y:S01]  /*46e0*/  UTCBAR [UR7], URZ ;  /* 0x000000ff070073e9 */ /* 0x0005e200080000ff */
[----:B------:R-:W-:Y:S09]  /*46f0*/  BRA.U UP0, `(.L_x_89) ;  /* 0xfffffffd008c7547 */ /* 0x000ff2000b83ffff */
.L_x_86:
[----:B------:R-:W-:Y:S01]  /*4700*/  UIADD3 UR18, UPT, UPT, UR18, 0x1, URZ ;  /* 0x0000000112127890 */ /* 0x000fe2000fffe0ff */
[C---:B------:R-:W-:Y:S01]  /*4710*/  ISETP.NE.AND P0, PT, R10.reuse, 0x2, PT ;  /* 0x000000020a00780c */ /* 0x040fe20003f05270 */
[----:B------:R-:W-:Y:S02]  /*4720*/  UIADD3 UR9, UPT, UPT, UR9, 0x260, URZ ;  /* 0x0000026009097890 */ /* 0x000fe4000fffe0ff */
[----:B------:R-:W-:Y:S01]  /*4730*/  UISETP.NE.AND UP0, UPT, UR18, 0x4, UPT ;  /* 0x000000041200788c */ /* 0x000fe2000bf05270 */
[----:B-12---:R-:W-:Y:S02]  /*4740*/  SEL R0, RZ, 0x1, P0 ;  /* 0x00000001ff007807 */ /* 0x006fe40000000000 */
[----:B------:R-:W-:Y:S01]  /*4750*/  SEL R10, R10, RZ, P0 ;  /* 0x000000ff0a0a7207 */ /* 0x000fe20000000000 */
[----:B------:R-:W-:Y:S01]  /*4760*/  USEL UR4, URZ, 0x1, UP0 ;  /* 0x00000001ff047887 */ /* 0x000fe20008000000 */
[----:B------:R-:W-:Y:S01]  /*4770*/  LOP3.LUT R9, R9, R0, RZ, 0x3c, !PT ;  /* 0x0000000009097212 */ /* 0x000fe200078e3cff */
[----:B------:R-:W-:Y:S01]  /*4780*/  USEL UR18, UR18, URZ, UP0 ;  /* 0x000000ff12127287 */ /* 0x000fe20008000000 */
[----:B------:R1:W-:Y:S03]  /*4790*/  UTCBAR [UR9], URZ ;  /* 0x000000ff090073e9 */ /* 0x0003e600080000ff */
[----:B------:R-:W-:Y:S01]  /*47a0*/  LOP3.LUT R11, R11, UR4, RZ, 0x3c, !PT ;  /* 0x000000040b0b7c12 */ /* 0x000fe2000f8e3cff */
[----:B------:R-:W-:Y:S07]  /*47b0*/  @P1 BRA `(.L_x_90) ;  /* 0xfffffff800dc1947 */ /* 0x000fee000383ffff */
[----:B------:R-:W2:Y:S01]  /*47c0*/  S2UR UR4, SR_CgaCtaId ;  /* 0x00000000000479c3 */ /* 0x000ea20000008800 */
[----:B------:R-:W-:Y:S01]  /*47d0*/  ELECT P0, URZ, PT ;  /* 0x0000000000ff782f */ /* 0x000fe20003800000 */
[----:B------:R-:W-:Y:S01]  /*47e0*/  IMAD.MOV.U32 R0, RZ, RZ, 0x1 ;  /* 0x00000001ff007424 */ /* 0x000fe200078e00ff */
[----:B------:R-:W-:Y:S01]  /*47f0*/  UIADD3 UR6, UPT, UPT, UR6, 0x280, URZ ;  /* 0x0000028006067890 */ /* 0x000fe2000fffe0ff */
[----:B------:R-:W-:Y:S01]  /*4800*/  SHF.L.U32 R3, R11, 0x1f, RZ ;  /* 0x0000001f0b037819 */ /* 0x000fe200000006ff */
[----:B------:R-:W-:-:S03]  /*4810*/  UMOV UR5, 0x40 ;  /* 0x0000004000057882 */ /* 0x000fc60000000000 */
[----:B------:R-:W-:Y:S01]  /*4820*/  UVIRTCOUNT.DEALLOC.SMPOOL 0x80 ;  /* 0x000000800000784c */ /* 0x000fe20000000000 */
[----:B--2---:R-:W-:Y:S02]  /*4830*/  ULEA UR4, UR4, UR5, 0x18 ;  /* 0x0000000504047291 */ /* 0x004fe4000f8ec0ff */
[----:B------:R-:W-:-:S07]  /*4840*/  ULEA UR5, UR18, UR6, 0x3 ;  /* 0x0000000612057291 */ /* 0x000fce000f8e18ff */
[----:B------:R2:W-:Y:S02]  /*4850*/  @P0 STS.U8 [UR4+0x1c], R0 ;  /* 0x00001c00ff000988 */ /* 0x0005e40008000004 */
[----:B------:R-:W3:Y:S02]  /*4860*/  SYNCS.PHASECHK.TRANS64.TRYWAIT P0, [UR5], R3 ;  /* 0x00000003ff0075a7 */ /* 0x000ee40008001105 */
[----:B--23--:R-:W-:Y:S05]  /*4870*/  @!P0 BRA `(.L_x_91) ;  /* 0x00000044001c8947 */ /* 0x00cfea0003800000 */
.L_x_206:
[----:B------:R-:W-:-:S04]  /*4880*/  UIADD3 UR7, UPT, UPT, UR18, 0x1, URZ ;  /* 0x0000000112077890 */ /* 0x000fc8000fffe0ff */
[----:B------:R-:W-:-:S04]  /*4890*/  UISETP.NE.AND UP0, UPT, UR7, 0x4, UPT ;  /* 0x000000040700788c */ /* 0x000fc8000bf05270 */
[----:B------:R-:W-:Y:S02]  /*48a0*/  USEL UR8, URZ, 0x1, UP0 ;  /* 0x00000001ff087887 */ /* 0x000fe40008000000 */
[----:B------:R-:W-:-:S04]  /*48b0*/  USEL UR7, UR7, URZ, UP0 ;  /* 0x000000ff07077287 */ /* 0x000fc80008000000 */
[----:B------:R-:W-:Y:S01]  /*48c0*/  ULEA UR5, UR7, UR6, 0x3 ;  /* 0x0000000607057291 */ /* 0x000fe2000f8e18ff */
[----:B------:R-:W-:-:S04]  /*48d0*/  LOP3.LUT R2, R11, UR8, RZ, 0x3c, !PT ;  /* 0x000000080b027c12 */ /* 0x000fc8000f8e3cff */
[----:B--2---:R-:W-:-:S04]  /*48e0*/  SHF.L.U32 R3, R2, 0x1f, RZ ;  /* 0x0000001f02037819 */ /* 0x004fc800000006ff */
[----:B------:R-:W2:Y:S02]  /*48f0*/  SYNCS.PHASECHK.TRANS64.TRYWAIT P0, [UR5], R3 ;  /* 0x00000003ff0075a7 */ /* 0x000ea40008001105 */
[----:B--2---:R-:W-:Y:S05]  /*4900*/  @!P0 BRA `(.L_x_92) ;  /* 0x0000004400108947 */ /* 0x004fea0003800000 */
.L_x_208:
        /* <DEDUP_REMOVED lines=9> */
.L_x_210:
[----:B------:R-:W-:-:S04]  /*49a0*/  UIADD3 UR7, UPT, UPT, UR7, 0x1, URZ ;  /* 0x0000000107077890 */ /* 0x000fc8000fffe0ff */
[----:B------:R-:W-:-:S04]  /*49b0*/  UISETP.NE.AND UP0, UPT, UR7, 0x4, UPT ;  /* 0x000000040700788c */ /* 0x000fc8000bf05270 */
[----:B------:R-:W-:Y:S02]  /*49c0*/  USEL UR5, URZ, 0x1, UP0 ;  /* 0x00000001ff057887 */ /* 0x000fe40008000000 */
[----:B------:R-:W-:-:S04]  /*49d0*/  USEL UR7, UR7, URZ, UP0 ;  /* 0x000000ff07077287 */ /* 0x000fc80008000000 */
[----:B------:R-:W-:Y:S01]  /*49e0*/  ULEA UR7, UR7, UR6, 0x3 ;  /* 0x0000000607077291 */ /* 0x000fe2000f8e18ff */
[----:B--2---:R-:W-:-:S04]  /*49f0*/  LOP3.LUT R3, R2, UR5, RZ, 0x3c, !PT ;  /* 0x0000000502037c12 */ /* 0x004fc8000f8e3cff */
[----:B------:R-:W-:-:S04]  /*4a00*/  SHF.L.U32 R3, R3, 0x1f, RZ ;  /* 0x0000001f03037819 */ /* 0x000fc800000006ff */
[----:B------:R-:W2:Y:S02]  /*4a10*/  SYNCS.PHASECHK.TRANS64.TRYWAIT P0, [UR7], R3 ;  /* 0x00000003ff0075a7 */ /* 0x000ea40008001107 */
[----:B--2---:R-:W-:Y:S05]  /*4a20*/  @!P0 BRA `(.L_x_94) ;  /* 0x0000004000f88947 */ /* 0x004fea0003800000 */
.L_x_212:
[----:B------:R-:W-:Y:S01]  /*4a30*/  NOP ;  /* 0x0000000000007918 */ /* 0x000fe20000000000 */
[----:B--2---:R-:W2:Y:S01]  /*4a40*/  LDS R0, [UR4+0x14] ;  /* 0x00001404ff007984 */ /* 0x004ea20008000800 */
[----:B------:R-:W-:Y:S01]  /*4a50*/  ULOP3.LUT UR6, UR19, 0xffff, URZ, 0xc0, !UPT ;  /* 0x0000ffff13067892 */ /* 0x000fe2000f8ec0ff */
[----:B------:R-:W-:Y:S01]  /*4a60*/  UMOV UR8, 0xffff ;  /* 0x0000ffff00087882 */ /* 0x000fe20000000000 */
[----:B------:R-:W-:Y:S02]  /*4a70*/  UMOV UR5, 0x1 ;  /* 0x0000000100057882 */ /* 0x000fe40000000000 */
[----:B------:R-:W-:-:S04]  /*4a80*/  USHF.R.U32.HI UR6, URZ, 0x5, UR6 ;  /* 0x00000005ff067899 */ /* 0x000fc80008011606 */
[----:B------:R-:W-:Y:S02]  /*4a90*/  USHF.L.U32 UR8, UR8, UR6, URZ ;  /* 0x0000000608087299 */ /* 0x000fe400080006ff */
[----:B------:R-:W-:-:S04]  /*4aa0*/  USHF.L.U32 UR5, UR5, UR6, URZ ;  /* 0x0000000605057299 */ /* 0x000fc800080006ff */
[----:B--2---:R-:W-:-:S04]  /*4ab0*/  LOP3.LUT R0, R0, UR8, RZ, 0xc0, !PT ;  /* 0x0000000800007c12 */ /* 0x004fc8000f8ec0ff */
[----:B------:R-:W-:-:S13]  /*4ac0*/  ISETP.NE.AND P0, PT, R0, UR8, PT ;  /* 0x0000000800007c0c */ /* 0x000fda000bf05270 */
[----:B------:R-:W-:Y:S05]  /*4ad0*/  @P0 BRA `(.L_x_95) ;  /* 0x0000000000580947 */ /* 0x000fea0003800000 */
[----:B------:R-:W2:Y:S02]  /*4ae0*/  LDS R0, [UR4+0x18] ;  /* 0x00001804ff007984 */ /* 0x000ea40008000800 */
[----:B--2---:R-:W-:-:S04]  /*4af0*/  LOP3.LUT R0, R0, UR5, RZ, 0xc0, !PT ;  /* 0x0000000500007c12 */ /* 0x004fc8000f8ec0ff */
[----:B------:R-:W-:-:S13]  /*4b00*/  ISETP.NE.AND P0, PT, R0, UR5, PT ;  /* 0x0000000500007c0c */ /* 0x000fda000bf05270 */
[----:B------:R-:W-:Y:S05]  /*4b10*/  @P0 BRA `(.L_x_96) ;  /* 0x00000000003c0947 */ /* 0x000fea0003800000 */
[----:B------:R-:W2:Y:S01]  /*4b20*/  S2R R2, SR_LANEID ;  /* 0x0000000000027919 */ /* 0x000ea20000000000 */
[----:B------:R-:W-:Y:S01]  /*4b30*/  ULOP3.LUT UR8, URZ, UR8, URZ, 0x33, !UPT ;  /* 0x00000008ff087292 */ /* 0x000fe2000f8e33ff */
[----:B------:R-:W-:Y:S01]  /*4b40*/  LOP3.LUT R4, RZ, UR5, RZ, 0x33, !PT ;  /* 0x00000005ff047c12 */ /* 0x000fe2000f8e33ff */
[----:B------:R-:W-:Y:S02]  /*4b50*/  VOTEU.ANY UR7, UPT, PT ;  /* 0x0000000000077886 */ /* 0x000fe400038e0100 */
[----:B------:R-:W-:Y:S01]  /*4b60*/  UFLO.U32 UR7, UR7 ;  /* 0x00000007000772bd */ /* 0x000fe200080e0000 */
[----:B------:R-:W3:Y:S01]  /*4b70*/  REDUX UR5, R4 ;  /* 0x00000000040573c4 */ /* 0x000ee20000000000 */
[----:B------:R-:W-:-:S06]  /*4b80*/  IMAD.U32 R0, RZ, RZ, UR8 ;  /* 0x00000008ff007e24 */ /* 0x000fcc000f8e00ff */
[----:B------:R1:W-:Y:S01]  /*4b90*/  UTCATOMSWS.AND URZ, UR8 ;  /* 0x0000000800ff79e3 */ /* 0x0003e20008000000 */
[----:B------:R-:W4:Y:S01]  /*4ba0*/  REDUX UR6, R0 ;  /* 0x00000000000673c4 */ /* 0x000f220000000000 */
[----:B--2---:R-:W-:Y:S01]  /*4bb0*/  ISETP.EQ.U32.AND P0, PT, R2, UR7, PT ;  /* 0x0000000702007c0c */ /* 0x004fe2000bf02070 */
[----:B---3--:R-:W-:Y:S01]  /*4bc0*/  IMAD.U32 R2, RZ, RZ, UR5 ;  /* 0x00000005ff027e24 */ /* 0x008fe2000f8e00ff */
[----:B----4-:R-:W-:-:S11]  /*4bd0*/  MOV R3, UR6 ;  /* 0x0000000600037c02 */ /* 0x010fd60008000f00 */
[----:B------:R1:W-:Y:S04]  /*4be0*/  @P0 ATOMS.AND RZ, [UR4+0x14], R3 ;  /* 0x00001403ffff098c */ /* 0x0003e8000a800004 */
[----:B------:R1:W-:Y:S01]  /*4bf0*/  @P0 ATOMS.AND RZ, [UR4+0x18], R2 ;  /* 0x00001802ffff098c */ /* 0x0003e2000a800004 */
[----:B------:R-:W-:Y:S05]  /*4c00*/  BRA `(.L_x_97) ;  /* 0x0000000000147947 */ /* 0x000fea0003800000 */
.L_x_96:
[----:B------:R-:W-:Y:S02]  /*4c10*/  MOV R2, 0x4c30 ;  /* 0x00004c3000027802 */ /* 0x000fe40000000f00 */
[----:B-1--45:R-:W-:Y:S05]  /*4c20*/  CALL.REL.NOINC `($__internal_0_$__cuda_sm10x_tcgen05_guardrail_trap_col_being_dealloced_not_returned_by_alloc) ;  /* 0x0000004400147944 */ /* 0x032fea0003c00000 */
[----:B------:R-:W-:Y:S05]  /*4c30*/  BRA `(.L_x_97) ;  /* 0x0000000000087947 */ /* 0x000fea0003800000 */
.L_x_95:
[----:B------:R-:W-:Y:S02]  /*4c40*/  MOV R2, 0x4c60 ;  /* 0x00004c6000027802 */ /* 0x000fe40000000f00 */
[----:B-1--45:R-:W-:Y:S05]  /*4c50*/  CALL.REL.NOINC `($__internal_2_$__cuda_sm10x_tcgen05_guardrail_trap_unallocated_columns_being_dealloced) ;  /* 0x0000004400207944 */ /* 0x032fea0003c00000 */
.L_x_97:
[----:B------:R-:W-:Y:S01]  /*4c60*/  NOP ;  /* 0x0000000000007918 */ /* 0x000fe20000000000 */
[----:B-1----:R-:W-:Y:S05]  /*4c70*/  EXIT ;  /* 0x000000000000794d */ /* 0x002fea0003800000 */
.L_x_79:
[----:B------:R-:W-:-:S09]  /*4c80*/  UISETP.NE.OR UP2, UPT, UR8, 0x3, !UP2 ;  /* 0x000000030800788c */ /* 0x000fd2000d745670 */
[----:B------:R-:W-:Y:S05]  /*4c90*/  BRA.U UP2, `(.L_x_98) ;  /* 0x0000000902c87547 */ /* 0x000fea000b800000 */
[----:B------:R-:W1:Y:S01]  /*4ca0*/  LDCU.64 UR6, c[0x0][0x888] ;  /* 0x00011100ff0677ac */ /* 0x000e620008000a00 */
[----:B------:R-:W2:Y:S01]  /*4cb0*/  LDC R0, c[0x0][0xb30] ;  /* 0x0002cc00ff007b82 */ /* 0x000ea20000000800 */
[----:B------:R-:W-:Y:S01]  /*4cc0*/  IMAD.MOV.U32 R30, RZ, RZ, 0x1 ;  /* 0x00000001ff1e7424 */ /* 0x000fe200078e00ff */
[----:B------:R-:W-:Y:S01]  /*4cd0*/  CS2R R28, SRZ ;  /* 0x00000000001c7805 */ /* 0x000fe2000001ff00 */
[----:B------:R-:W4:Y:S01]  /*4ce0*/  LDCU.64 UR4, c[0x0][0x890] ;  /* 0x00011200ff0477ac */ /* 0x000f220008000a00 */
[----:B------:R-:W-:Y:S01]  /*4cf0*/  IMAD.MOV.U32 R25, RZ, RZ, 0x2000 ;  /* 0x00002000ff197424 */ /* 0x000fe200078e00ff */
[----:B------:R-:W-:-:S03]  /*4d00*/  UMOV UR8, 0x400 ;  /* 0x0000040000087882 */ /* 0x000fc60000000000 */
[----:B------:R-:W3:Y:S01]  /*4d10*/  LDC R19, c[0x0][0x370] ;  /* 0x0000dc00ff137b82 */ /* 0x000ee20000000800 */
[----:B------:R-:W-:-:S07]  /*4d20*/  UPLOP3.LUT UP1, UPT, UPT, UPT, UPT, 0x40, 0x4 ;  /* 0x000000000004789c */ /* 0x000fce0003f2e870 */
[----:B------:R-:W3:Y:S01]  /*4d30*/  LDC R2, c[0x0][0xb0c] ;  /* 0x0002c300ff027b82 */ /* 0x000ee20000000800 */
[----:B-1----:R-:W-:Y:S02]  /*4d40*/  UISETP.NE.U32.AND UP2, UPT, UR6, URZ, UPT ;  /* 0x000000ff0600728c */ /* 0x002fe4000bf45070 */
[----:B------:R-:W-:Y:S02]  /*4d50*/  ULEA UR6, UR37, UR8, 0x18 ;  /* 0x0000000825067291 */ /* 0x000fe4000f8ec0ff */
[----:B------:R-:W-:Y:S02]  /*4d60*/  UISETP.NE.AND.EX UP2, UPT, UR7, URZ, UPT, UP2 ;  /* 0x000000ff0700728c */ /* 0x000fe4000bf45320 */
[----:B------:R-:W-:Y:S01]  /*4d70*/  UIADD3 UR7, UPT, UPT, UR6, 0x220, URZ ;  /* 0x0000022006077890 */ /* 0x000fe2000fffe0ff */
[----:B------:R-:W1:Y:S01]  /*4d80*/  LDC R18, c[0x0][0xb20] ;  /* 0x0002c800ff127b82 */ /* 0x000e620000000800 */
[----:B----4-:R-:W-:Y:S01]  /*4d90*/  UISETP.NE.U32.AND UP3, UPT, UR4, URZ, UPT ;  /* 0x000000ff0400728c */ /* 0x010fe2000bf65070 */
[----:B--2---:R-:W-:Y:S01]  /*4da0*/  ISETP.NE.AND P1, PT, R0, 0x1, PT ;  /* 0x000000010000780c */ /* 0x004fe20003f25270 */
[----:B------:R-:W-:-:S02]  /*4db0*/  UPRMT UR37, UR37, 0x654, UR7 ;  /* 0x0000065425257896 */ /* 0x000fc40008000007 */
[----:B------:R-:W-:-:S03]  /*4dc0*/  UISETP.NE.AND.EX UP3, UPT, UR5, URZ, UPT, UP3 ;  /* 0x000000ff0500728c */ /* 0x000fc6000bf65330 */
[----:B------:R-:W2:Y:S08]  /*4dd0*/  LDC.64 R32, c[0x0][0x348] ;  /* 0x0000d200ff207b82 */ /* 0x000eb00000000a00 */
[----:B------:R-:W4:Y:S08]  /*4de0*/  LDC.64 R16, c[0x0][0xb10] ;  /* 0x0002c400ff107b82 */ /* 0x000f300000000a00 */
[----:B------:R-:W1:Y:S08]  /*4df0*/  LDC.64 R6, c[0x0][0xb18] ;  /* 0x0002c600ff067b82 */ /* 0x000e700000000a00 */
[----:B------:R-:W1:Y:S08]  /*4e00*/  LDC.64 R4, c[0x0][0xb28] ;  /* 0x0002ca00ff047b82 */ /* 0x000e700000000a00 */
[----:B---3--:R-:W1:Y:S02]  /*4e10*/  LDC R24, c[0x0][0x374] ;  /* 0x0000dd00ff187b82 */ /* 0x008e640000000800 */
.L_x_106:
[C---:B------:R-:W-:Y:S02]  /*4e20*/  LEA R0, R29.reuse, UR6, 0x3 ;  /* 0x000000061d007c11 */ /* 0x040fe4000f8e18ff */
[----:B------:R-:W-:Y:S02]  /*4e30*/  SHF.L.U32 R3, R28, 0x1f, RZ ;  /* 0x0000001f1c037819 */ /* 0x000fe400000006ff */
[----:B------:R-:W-:Y:S02]  /*4e40*/  LEA R20, R29, UR6, 0x4 ;  /* 0x000000061d147c11 */ /* 0x000fe4000f8e20ff */
[----:B---3--:R-:W3:Y:S02]  /*4e50*/  SYNCS.PHASECHK.TRANS64.TRYWAIT P0, [R0+URZ+0x240], R3 ;  /* 0x00024003000075a7 */ /* 0x008ee400080011ff */
[----:B---3--:R-:W-:Y:S05]  /*4e60*/  @!P0 BRA `(.L_x_99) ;  /* 0x0000004000008947 */ /* 0x008fea0003800000 */
.L_x_213:
[----:B------:R-:W-:Y:S01]  /*4e70*/  ISETP.GE.AND P0, PT, R72, 0x1, PT ;  /* 0x000000014800780c */ /* 0x000fe20003f06270 */
[----:B------:R-:W1:Y:S01]  /*4e80*/  LDS.128 R20, [R20+0x2d0] ;  /* 0x0002d00014147984 */ /* 0x000e620000000c00 */
[----:B------:R-:W-:Y:S01]  /*4e90*/  ISETP.NE.U32.AND P4, PT, RZ, UR4, PT ;  /* 0x00000004ff007c0c */ /* 0x000fe2000bf85070 */
[----:B---3--:R-:W-:Y:S01]  /*4ea0*/  VIADD R0, R0, 0x250 ;  /* 0x0000025000007836 */ /* 0x008fe20000000000 */
[----:B------:R-:W-:Y:S02]  /*4eb0*/  SHF.L.U32 R26, R30, 0x1f, RZ ;  /* 0x0000001f1e1a7819 */ /* 0x000fe400000006ff */
[----:B------:R-:W-:Y:S02]  /*4ec0*/  ISETP.NE.AND.EX P4, PT, RZ, UR5, PT, P4 ;  /* 0x00000005ff007c0c */ /* 0x000fe4000bf85340 */
[----:B------:R-:W-:Y:S01]  /*4ed0*/  PRMT R0, RZ, 0x654, R0 ;  /* 0x00000654ff007816 */ /* 0x000fe20000000000 */
[----:B------:R-:W-:Y:S01]  /*4ee0*/  @!PT LDS RZ, [RZ] ;  /* 0x00000000fffff984 */ /* 0x000fe20000000800 */
[----:B------:R-:W-:Y:S01]  /*4ef0*/  @!PT LDS RZ, [RZ] ;  /* 0x00000000fffff984 */ /* 0x000fe20000000800 */
[----:B------:R-:W-:Y:S01]  /*4f00*/  @!PT LDS RZ, [RZ] ;  /* 0x00000000fffff984 */ /* 0x000fe20000000800 */
[----:B------:R-:W-:Y:S01]  /*4f10*/  @!PT LDS RZ, [RZ] ;  /* 0x00000000fffff984 */ /* 0x000fe20000000800 */
[----:B------:R3:W-:Y:S06]  /*4f20*/  MEMBAR.ALL.CTA ;  /* 0x0000000000007992 */ /* 0x0007ec0000008000 */
[----:B---3--:R-:W3:Y:S02]  /*4f30*/  FENCE.VIEW.ASYNC.S ;  /* 0x00000000000073c6 */ /* 0x008ee40000000000 */
[----:B---3--:R3:W-:Y:S01]  /*4f40*/  SYNCS.ARRIVE.TRANS64.RED.A1T0 RZ, [R0+URZ], RZ ;  /* 0x000000ff00ff79a7 */ /* 0x0087e200081004ff */
[----:B-1----:R-:W-:Y:S11]  /*4f50*/  LOP3.LUT P3, RZ, R22, 0x1, RZ, 0xc0, !PT ;  /* 0x0000000116ff7812 */ /* 0x002ff6000786c0ff */
[----:B------:R-:W-:Y:S02]  /*4f60*/  @!UPT UIADD3 URZ, UPT, UPT, URZ, URZ, URZ ;  /* 0x000000fffffff290 */ /* 0x000fe4000fffe0ff */
[----:B------:R-:W-:Y:S02]  /*4f70*/  @P3 MOV R13, R20 ;  /* 0x00000014000d3202 */ /* 0x000fe40000000f00 */
[----:B------:R-:W-:Y:S01]  /*4f80*/  @P3 LOP3.LUT R8, R21, 0xffff, RZ, 0xc0, !PT ;  /* 0x0000ffff15083812 */ /* 0x000fe200078ec0ff */
[----:B---3--:R-:W-:Y:S06]  /*4f90*/  @!P0 BRA `(.L_x_100) ;  /* 0x0000000000a48947 */ /* 0x008fec0003800000 */
[----:B------:R-:W-:Y:S01]  /*4fa0*/  IMAD.HI.U32 R31, R24, R7, RZ ;  /* 0x00000007181f7227 */ /* 0x000fe200078e00ff */
[----:B------:R-:W-:Y:S02]  /*4fb0*/  ISETP.NE.AND P0, PT, R6, 0x1, PT ;  /* 0x000000010600780c */ /* 0x000fe40003f05270 */
[----:B------:R-:W-:Y:S01]  /*4fc0*/  ISETP.NE.AND P2, PT, R72, 0x1, PT ;  /* 0x000000014800780c */ /* 0x000fe20003f45270 */
[----:B----4-:R-:W-:Y:S01]  /*4fd0*/  IMAD.HI.U32 R34, R19, R16, RZ ;  /* 0x0000001013227227 */ /* 0x010fe200078e00ff */
[----:B------:R-:W-:Y:S02]  /*4fe0*/  SHF.R.U32.HI R31, RZ, R18, R31 ;  /* 0x00000012ff1f7219 */ /* 0x000fe4000001161f */
[----:B------:R-:W-:Y:S01]  /*4ff0*/  ISETP.NE.AND P5, PT, R2, 0x1, PT ;  /* 0x000000010200780c */ /* 0x000fe20003fa5270 */
[----:B------:R-:W-:Y:S01]  /*5000*/  IMAD.HI.U32 R36, R13, R16, RZ ;  /* 0x000000100d247227 */ /* 0x000fe200078e00ff */
[----:B------:R-:W-:Y:S02]  /*5010*/  SHF.R.U32.HI R34, RZ, R17, R34 ;  /* 0x00000011ff227219 */ /* 0x000fe40000011622 */
[----:B------:R-:W-:Y:S01]  /*5020*/  SEL R3, R24, R31, !P0 ;  /* 0x0000001f18037207 */ /* 0x000fe20004000000 */
[C---:B------:R-:W-:Y:S01]  /*5030*/  IMAD.HI.U32 R31, R8.reuse, R7, RZ ;  /* 0x00000007081f7227 */ /* 0x040fe200078e00ff */
[----:B------:R-:W-:Y:S02]  /*5040*/  SEL R11, R19, R34, !P5 ;  /* 0x00000022130b7207 */ /* 0x000fe40006800000 */
[----:B------:R-:W-:Y:S01]  /*5050*/  SHF.R.U32.HI R36, RZ, R17, R36 ;  /* 0x00000011ff247219 */ /* 0x000fe20000011624 */
[----:B------:R-:W-:Y:S01]  /*5060*/  IMAD.HI.U32 R38, R3, R4, RZ ;  /* 0x0000000403267227 */ /* 0x000fe200078e00ff */
[----:B------:R-:W-:Y:S03]  /*5070*/  SHF.R.U32.HI R31, RZ, R18, R31 ;  /* 0x00000012ff1f7219 */ /* 0x000fe6000001161f */
[----:B------:R-:W-:Y:S01]  /*5080*/  IMAD.HI.U32 R34, R11, R4, RZ ;  /* 0x000000040b227227 */ /* 0x000fe200078e00ff */
[----:B------:R-:W-:Y:S02]  /*5090*/  @P2 SHF.R.U32.HI R3, RZ, R5, R38 ;  /* 0x00000005ff032219 */ /* 0x000fe40000011626 */
[----:B------:R-:W-:Y:S02]  /*50a0*/  SEL R9, R8, R31, !P0 ;  /* 0x0000001f08097207 */ /* 0x000fe40004000000 */
[----:B------:R-:W-:Y:S01]  /*50b0*/  @P2 SHF.R.U32.HI R11, RZ, R5, R34 ;  /* 0x00000005ff0b2219 */ /* 0x000fe20000011622 */
[C---:B------:R-:W-:Y:S01]  /*50c0*/  IMAD R10, R72.reuse, R3, RZ ;  /* 0x00000003480a7224 */ /* 0x040fe200078e02ff */
[----:B------:R-:W-:Y:S01]  /*50d0*/  SEL R3, R13, R36, !P5 ;  /* 0x000000240d037207 */ /* 0x000fe20006800000 */
[C---:B------:R-:W-:Y:S03]  /*50e0*/  IMAD.HI.U32 R14, R9.reuse, R4, RZ ;  /* 0x00000004090e7227 */ /* 0x040fe600078e00ff */
[----:B------:R-:W-:Y:S01]  /*50f0*/  ISETP.GE.AND P0, PT, R9, R10, PT ;  /* 0x0000000a0900720c */ /* 0x000fe20003f06270 */
[C---:B------:R-:W-:Y:S01]  /*5100*/  IMAD R12, R72.reuse, R11, RZ ;  /* 0x0000000b480c7224 */ /* 0x040fe200078e02ff */
[-C--:B------:R-:W-:Y:S04]  /*5110*/  SHF.R.U32.HI R14, RZ, R5.reuse, R14 ;  /* 0x00000005ff0e7219 */ /* 0x080fe8000001160e */
[----:B------:R-:W-:Y:S02]  /*5120*/  ISETP.GE.OR P0, PT, R3, R12, P0 ;  /* 0x0000000c0300720c */ /* 0x000fe40000706670 */
[----:B------:R-:W-:Y:S05]  /*5130*/  SEL R15, R9, R14, !P2 ;  /* 0x0000000e090f7207 */ /* 0x000fea0005000000 */
[----:B------:R-:W-:Y:S04]  /*5140*/  IMAD.MOV R14, RZ, RZ, -R15 ;  /* 0x000000ffff0e7224 */ /* 0x000fe800078e0a0f */
[----:B------:R-:W-:Y:S02]  /*5150*/  IMAD R14, R72, R14, R9 ;  /* 0x0000000e480e7224 */ /* 0x000fe400078e0209 */
[C---:B------:R-:W-:Y:S05]  /*5160*/  @!P0 IMAD.HI.U32 R10, R3.reuse, R4, RZ ;  /* 0x00000004030a8227 */ /* 0x040fea00078e00ff */
[----:B------:R-:W-:Y:S04]  /*5170*/  @!P0 SHF.R.U32.HI R10, RZ, R5, R10 ;  /* 0x00000005ff0a8219 */ /* 0x000fe8000001160a */
[----:B------:R-:W-:Y:S01]  /*5180*/  @!P0 SEL R0, R3, R10, !P2 ;  /* 0x0000000a03008207 */ /* 0x000fe20005000000 */
[----:B------:R-:W-:Y:S03]  /*5190*/  IMAD.MOV R10, RZ, RZ, -R3 ;  /* 0x000000ffff0a7224 */ /* 0x000fe600078e0a03 */
[----:B------:R-:W-:Y:S01]  /*51a0*/  @!P0 IADD3 R15, PT, PT, R15, -R0, RZ ;  /* 0x800000000f0f8210 */ /* 0x000fe20007ffe0ff */
[----:B------:R-:W-:Y:S01]  /*51b0*/  @!P0 IMAD R0, R11, R14, R0 ;  /* 0x0000000e0b008224 */ /* 0x000fe200078e0200 */
[----:B------:R-:W-:Y:S01]  /*51c0*/  IADD3 R11, PT, PT, -R9, RZ, RZ ;  /* 0x000000ff090b7210 */ /* 0x000fe20007ffe1ff */
[----:B------:R-:W-:Y:S02]  /*51d0*/  IMAD R13, R2, R10, R13 ;  /* 0x0000000a020d7224 */ /* 0x000fe400078e020d */
[----:B------:R-:W-:Y:S02]  /*51e0*/  @!P0 IMAD R9, R15, R72, R3 ;  /* 0x000000480f098224 */ /* 0x000fe400078e0203 */
[----:B------:R-:W-:Y:S02]  /*51f0*/  @!P0 IMAD.MOV.U32 R3, RZ, RZ, R0 ;  /* 0x000000ffff038224 */ /* 0x000fe400078e0000 */
[----:B------:R-:W-:Y:S02]  /*5200*/  IMAD R8, R6, R11, R8 ;  /* 0x0000000b06087224 */ /* 0x000fe400078e0208 */
[----:B------:R-:W-:Y:S02]  /*5210*/  IMAD R13, R3, R2, R13 ;  /* 0x00000002030d7224 */ /* 0x000fe400078e020d */
[----:B------:R-:W-:Y:S02]  /*5220*/  IMAD R8, R9, R6, R8 ;  /* 0x0000000609087224 */ /* 0x000fe400078e0208 */
.L_x_100:
[----:B------:R-:W-:Y:S05]  /*5230*/  BRA.U UP1, `(.L_x_101) ;  /* 0x0000000101107547 */ /* 0x000fea000b800000 */
[----:B------:R-:W-:Y:S04]  /*5240*/  MOV R0, UR13 ;  /* 0x0000000d00007c02 */ /* 0x000fe80008000f00 */
[----:B------:R-:W-:Y:S04]  /*5250*/  SHF.L.U32 R3, R0, 0x1f, RZ ;  /* 0x0000001f00037819 */ /* 0x000fe800000006ff */
[----:B------:R-:W1:Y:S02]  /*5260*/  SYNCS.PHASECHK.TRANS64.TRYWAIT P0, [UR6+0x238], R3 ;  /* 0x00023803ff0075a7 */ /* 0x000e640008001106 */
[----:B-1----:R-:W-:Y:S05]  /*5270*/  @!P0 BRA `(.L_x_102) ;  /* 0x0000003c00108947 */ /* 0x002fea0003800000 */
.L_x_101:
[----:B------:R-:W-:Y:S05]  /*5280*/  BRA.U !UP3, `(.L_x_103) ;  /* 0x000000010b347547 */ /* 0x000fea000b800000 */
[----:B------:R-:W-:Y:S01]  /*5290*/  UPLOP3.LUT UP0, UPT, UPT, UPT, UP2, 0x80, 0x8 ;  /* 0x000000000008789c */ /* 0x000fe20003f0f020 */
[----:B-1----:R-:W-:Y:S02]  /*52a0*/  HFMA2 R0, -RZ, RZ, 0, 5.9604644775390625e-08 ;  /* 0x00000001ff007431 */ /* 0x002fe400000001ff */
[----:B------:R-:W-:Y:S03]  /*52b0*/  IMAD.MOV.U32 R164, RZ, RZ, 0x1 ;  /* 0x00000001ffa47424 */ /* 0x000fe600078e00ff */
[----:B------:R-:W-:Y:S05]  /*52c0*/  PLOP3.LUT P0, PT, PT, PT, UP0, 0x80, 0x8 ;  /* 0x000000000008781c */ /* 0x000fea0003f0f008 */
[----:B------:R-:W1:Y:S01]  /*52d0*/  @UP0 LDCU.64 UR8, c[0x0][0x888] ;  /* 0x00011100ff0807ac */ /* 0x000e620008000a00 */
[----:B------:R-:W-:Y:S07]  /*52e0*/  @UP0 UIMAD UR7, UR36, UR4, URZ ;  /* 0x00000004240702a4 */ /* 0x000fee000f8e02ff */
[----:B------:R-:W-:Y:S01]  /*52f0*/  @!P0 PRMT R164, R0, 0x7610, R164 ;  /* 0x0000761000a48816 */ /* 0x000fe200000000a4 */
[----:B-1----:R-:W-:Y:S03]  /*5300*/  @UP0 UIMAD.WIDE UR8, UR7, 0x4, UR8 ;  /* 0x00000004070808a5 */ /* 0x002fe6000f8e0208 */
[----:B------:R-:W1:Y:S03]  /*5310*/  @!UP0 LDCU UR7, c[0x0][0x880] ;  /* 0x00011000ff0787ac */ /* 0x000e660008000800 */
[----:B------:R-:W-:Y:S01]  /*5320*/  IMAD.U32 R10, RZ, RZ, UR8 ;  /* 0x00000008ff0a7e24 */ /* 0x000fe2000f8e00ff */
[----:B------:R-:W-:Y:S05]  /*5330*/  MOV R11, UR9 ;  /* 0x00000009000b7c02 */ /* 0x000fea0008000f00 */
[----:B-----5:R3:W5:Y:S02]  /*5340*/  @P0 LDG.E R81, desc[UR40][R10.64] ;  /* 0x000000280a510981 */ /* 0x020764000c1e1900 */
[----:B-1-3--:R-:W-:Y:S07]  /*5350*/  @!P0 IMAD.U32 R81, RZ, RZ, UR7 ;  /* 0x00000007ff518e24 */ /* 0x00afee000f8e00ff */
.L_x_103:
[----:B-----5:R-:W-:Y:S01]  /*5360*/  @!P4 FSETP.EQ.AND P5, PT, R81, RZ, PT ;  /* 0x000000ff5100c20b */ /* 0x020fe20003fa2000 */
[----:B------:R-:W-:Y:S01]  /*5370*/  @!UPT UIADD3 URZ, UPT, UPT, URZ, URZ, URZ ;  /* 0x000000fffffff290 */ /* 0x000fe2000fffe0ff */
[----:B------:R-:W-:Y:S11]  /*5380*/  @!P4 BRA `(.L_x_104) ;  /* 0x000000000014c947 */ /* 0x000ff60003800000 */
[----:B------:R-:W-:Y:S02]  /*5390*/  LOP3.LUT P0, RZ, R164, 0xff, RZ, 0xc0, !PT ;  /* 0x000000ffa4ff7812 */ /* 0x000fe4000780c0ff */
[----:B------:R-:W-:Y:S04]  /*53a0*/  PLOP3.LUT P5, PT, PT, PT, UP0, 0x80, 0x8 ;  /* 0x000000000008781c */ /* 0x000fe80003faf008 */
[----:B------:R-:W-:Y:S07]  /*53b0*/  PLOP3.LUT P5, PT, P5, PT, PT, 0x8, 0x80 ;  /* 0x000000000080781c */ /* 0x000fee0002fae170 */
[----:B------:R-:W-:Y:S11]  /*53c0*/  @P0 FSETP.EQ.AND P5, PT, R81, RZ, PT ;  /* 0x000000ff5100020b */ /* 0x000ff60003fa2000 */
[----:B------:R-:W-:Y:S02]  /*53d0*/  @!UPT UIADD3 URZ, UPT, UPT, URZ, URZ, URZ ;  /* 0x000000fffffff290 */ /* 0x000fe4000fffe0ff */
.L_x_104:
[----:B------:R-:W3:Y:S01]  /*53e0*/  SYNCS.PHASECHK.TRANS64.TRYWAIT P4, [UR6+0x228], R26 ;  /* 0x0002281aff0075a7 */ /* 0x000ee20008081106 */
[----:B------:R-:W-:Y:S01]  /*53f0*/  @P3 SHF.R.U32.HI R27, RZ, 0x10, R21 ;  /* 0x00000010ff1b3819 */ /* 0x000fe20000011615 */
[----:B------:R-:W-:Y:S01]  /*5400*/  VIADD R29, R29, 0x1 ;  /* 0x000000011d1d7836 */ /* 0x000fe20000000000 */
[----:B------:R-:W5:Y:S08]  /*5410*/  LDC.64 R14, c[0x0][0xb10] ;  /* 0x0002c400ff0e7b82 */ /* 0x000f700000000a00 */
[----:B------:R-:W2:Y:S08]  /*5420*/  LDC.64 R10, c[0x0][0xb18] ;  /* 0x0002c600ff0a7b82 */ /* 0x000eb00000000a00 */
[----:B-1----:R-:W1:Y:S08]  /*5430*/  @!P1 LDC R0, c[0x0][0xb20] ;  /* 0x0002c800ff009b82 */ /* 0x002e700000000800 */
[----:B------:R-:W4:Y:S01]  /*5440*/  @!P1 LDC R3, c[0x0][0xb0c] ;  /* 0x0002c300ff039b82 */ /* 0x000f220000000800 */
[----:B-----5:R-:W-:Y:S05]  /*5450*/  @!P1 IMAD.HI.U32 R14, R13, R14, RZ ;  /* 0x0000000e0d0e9227 */ /* 0x020fea00078e00ff */
[----:B------:R-:W-:Y:S01]  /*5460*/  @!P1 SHF.R.U32.HI R14, RZ, R15, R14 ;  /* 0x0000000fff0e9219 */ /* 0x000fe2000001160e */
[----:B--2---:R-:W-:Y:S01]  /*5470*/  @!P1 IMAD.HI.U32 R11, R8, R11, RZ ;  /* 0x0000000b080b9227 */ /* 0x004fe200078e00ff */
[----:B------:R-:W-:Y:S04]  /*5480*/  @!P1 ISETP.NE.AND P0, PT, R10, 0x1, PT ;  /* 0x000000010a00980c */ /* 0x000fe80003f05270 */
[----:B-1----:R-:W-:Y:S02]  /*5490*/  @!P1 SHF.R.U32.HI R9, RZ, R0, R11 ;  /* 0x00000000ff099219 */ /* 0x002fe4000001160b */
[----:B----4-:R-:W-:Y:S02]  /*54a0*/  @!P1 ISETP.NE.AND P2, PT, R3, 0x1, PT ;  /* 0x000000010300980c */ /* 0x010fe40003f45270 */
[----:B------:R-:W-:Y:S02]  /*54b0*/  @!P1 SEL R9, R8, R9, !P0 ;  /* 0x0000000908099207 */ /* 0x000fe40004000000 */
[----:B------:R-:W-:Y:S02]  /*54c0*/  ELECT P0, URZ, PT ;  /* 0x0000000000ff782f */ /* 0x000fe40003800000 */
[----:B------:R-:W-:Y:S05]  /*54d0*/  @!P1 SEL R14, R13, R14, !P2 ;  /* 0x0000000e0d0e9207 */ /* 0x000fea0005000000 */
[----:B------:R-:W-:Y:S02]  /*54e0*/  @!P1 IMAD.IADD R0, R9, 0x1, -R14 ;  /* 0x0000000109009824 */ /* 0x000fe400078e0a0e */
[----:B------:R-:W-:Y:S02]  /*54f0*/  @!P1 IMAD.IADD R9, R14, 0x1, -R9 ;  /* 0x000000010e099824 */ /* 0x000fe400078e0a09 */
[----:B------:R-:W-:Y:S02]  /*5500*/  @!P1 IMAD R13, R0, R3, R13 ;  /* 0x00000003000d9224 */ /* 0x000fe400078e020d */
[----:B------:R-:W-:Y:S01]  /*5510*/  @!P1 IMAD R8, R9, R10, R8 ;  /* 0x0000000a09089224 */ /* 0x000fe200078e0208 */
[----:B---3--:R-:W-:Y:S06]  /*5520*/  @!P4 BRA `(.L_x_105) ;  /* 0x00000038007cc947 */ /* 0x008fec0003800000 */
.L_x_216:
[----:B------:R-:W-:Y:S01]  /*5530*/  PLOP3.LUT P5, PT, P5, P0, PT, 0xf2, 0x2f ;  /* 0x00000000002f781c */ /* 0x000fe20002fa1e72 */
[----:B------:R-:W-:Y:S01]  /*5540*/  UMOV UR14, 0x0 ;  /* 0x00000000000e7882 */ /* 0x000fe20000000000 */
[----:B------:R-:W-:Y:S01]  /*5550*/  LOP3.LUT R30, R30, 0x1, RZ, 0x3c, !PT ;  /* 0x000000011e1e7812 */ /* 0x000fe200078e3cff */
[----:B------:R-:W-:Y:S01]  /*5560*/  UMOV UR15, 0x10000000 ;  /* 0x10000000000f7882 */ /* 0x000fe20000000000 */
[----:B------:R-:W-:Y:S01]  /*5570*/  UMOV UR12, UR36 ;  /* 0x00000024000c7c82 */ /* 0x000fe20008000000 */
[----:B------:R-:W-:Y:S08]  /*5580*/  @P3 R2UR UR36, R27 ;  /* 0x000000001b2432ca */ /* 0x000ff000000e0000 */
[----:B-1----:R-:W-:Y:S01]  /*5590*/  @!P5 IADD3 R3, P0, PT, R32, 0x580, RZ ;  /* 0x000005802003d810 */ /* 0x002fe20007f1e0ff */
[----:B------:R-:W-:Y:S01]  /*55a0*/  @!P5 IMAD.SHL.U32 R155, R155, 0x40, RZ ;  /* 0x000000409b9bd824 */ /* 0x000fe200078e00ff */
[----:B------:R-:W-:Y:S01]  /*55b0*/  VOTEU.ALL UP1, P5 ;  /* 0x0000000000ff7886 */ /* 0x000fe20002820000 */
[----:B------:R-:W-:Y:S01]  /*55c0*/  @!P5 IMAD.SHL.U32 R165, R165, 0x80, RZ ;  /* 0x00000080a5a5d824 */ /* 0x000fe200078e00ff */
[----:B------:R-:W-:Y:S01]  /*55d0*/  @!P5 R2UR UR8, R3 ;  /* 0x000000000308d2ca */ /* 0x000fe200000e0000 */
[----:B------:R-:W-:Y:S01]  /*55e0*/  @!P5 IMAD.X R0, RZ, RZ, R33, P0 ;  /* 0x000000ffff00d224 */ /* 0x000fe200000e0621 */
[----:B------:R-:W-:Y:S01]  /*55f0*/  @!P5 R2UR UR10, R155 ;  /* 0x000000009b0ad2ca */ /* 0x000fe200000e0000 */
[----:B------:R-:W-:Y:S01]  /*5600*/  @!UP1 UIADD3 UR9, UPT, UPT, UR6, 0x220, URZ ;  /* 0x0000022006099890 */ /* 0x000fe2000fffe0ff */
[----:B------:R-:W-:Y:S01]  /*5610*/  @!P5 R2UR UR11, R165 ;  /* 0x00000000a50bd2ca */ /* 0x000fe200000e0000 */
[----:B------:R-:W-:Y:S01]  /*5620*/  IMAD.IADD R155, R8, 0x1, R143 ;  /* 0x00000001089b7824 */ /* 0x000fe200078e028f */
[----:B------:R-:W-:Y:S01]  /*5630*/  @!P5 R2UR UR7, R0 ;  /* 0x000000000007d2ca */ /* 0x000fe200000e0000 */
[----:B------:R-:W-:Y:S01]  /*5640*/  IMAD.IADD R165, R13, 0x1, R154 ;  /* 0x000000010da57824 */ /* 0x000fe200078e029a */
[C---:B------:R-:W-:Y:S04]  /*5650*/  ISETP.NE.AND P0, PT, R29.reuse, 0x2, PT ;  /* 0x000000021d00780c */ /* 0x040fe80003f05270 */
[----:B------:R-:W-:Y:S01]  /*5660*/  SEL R3, RZ, 0x1, P0 ;  /* 0x00000001ff037807 */ /* 0x000fe20000000000 */
[----:B------:R-:W-:Y:S01]  /*5670*/  IMAD.U32 R10, RZ, RZ, UR8 ;  /* 0x00000008ff0a7e24 */ /* 0x000fe2000f8e00ff */
[----:B------:R-:W-:Y:S01]  /*5680*/  @!UP1 UIADD3 UR8, UPT, UPT, UR6, 0x400, URZ ;  /* 0x0000040006089890 */ /* 0x000fe2000fffe0ff */
[----:B------:R-:W-:Y:S01]  /*5690*/  SEL R29, R29, RZ, P0 ;  /* 0x000000ff1d1d7207 */ /* 0x000fe20000000000 */
[----:B------:R-:W-:Y:S01]  /*56a0*/  VOTEU.ALL UP1, P5 ;  /* 0x0000000000ff7886 */ /* 0x000fe20002820000 */
[----:B------:R-:W-:Y:S02]  /*56b0*/  LOP3.LUT R28, R28, R3, RZ, 0x3c, !PT ;  /* 0x000000031c1c7212 */ /* 0x000fe400078e3cff */
[----:B------:R-:W-:Y:S01]  /*56c0*/  IMAD.U32 R11, RZ, RZ, UR7 ;  /* 0x00000007ff0b7e24 */ /* 0x000fe2000f8e00ff */
[----:B------:R-:W-:Y:S04]  /*56d0*/  @!P5 R2UR UR16, R10 ;  /* 0x000000000a10d2ca */ /* 0x000fe800000e0000 */
[----:B------:R-:W-:Y:S11]  /*56e0*/  @!P5 R2UR UR17, R11 ;  /* 0x000000000b11d2ca */ /* 0x000ff600000e0000 */
[----:B------:R-:W-:Y:S02]  /*56f0*/  @!UPT UIADD3 URZ, UPT, UPT, URZ, URZ, URZ ;  /* 0x000000fffffff290 */ /* 0x000fe4000fffe0ff */
[----:B------:R3:W-:Y:S01]  /*5700*/  @!UP1 UTMALDG.3D [UR8], [UR16], desc[UR14] ;  /* 0x00000e08100095b4 */ /* 0x0007e20008011000 */
[----:B------:R3:W-:Y:S01]  /*5710*/  @!P5 SYNCS.ARRIVE.TRANS64.RED.A0TR RZ, [UR6+0x220], R25 ;  /* 0x00022019ffffd9a7 */ /* 0x0007e20008300406 */
[----:B------:R-:W-:Y:S01]  /*5720*/  UPLOP3.LUT UP1, UPT, UPT, UPT, UPT, 0x80, 0x8 ;  /* 0x000000000008789c */ /* 0x000fe20003f2f070 */
[----:B------:R-:W-:Y:S01]  /*5730*/  SYNCS.ARRIVE.TRANS64.RED.A1T0 RZ, [UR37], RZ ;  /* 0x000000ffffff79a7 */ /* 0x000fe20008100425 */
[----:B------:R-:W-:Y:S09]  /*5740*/  @P3 BRA `(.L_x_106) ;  /* 0xfffffff400b43947 */ /* 0x000ff2000383ffff */
[----:B------:R-:W-:Y:S07]  /*5750*/  MOV R0, UR6 ;  /* 0x0000000600007c02 */ /* 0x000fee0008000f00 */
.L_x_107:
[----:B-1----:R-:W-:-:S04]  /*5760*/  SHF.L.U32 R3, R30, 0x1f, RZ ;  /* 0x0000001f1e037819 */ /* 0x002fc800000006ff */
[----:B------:R1:W2:Y:S03]  /*5770*/  SYNCS.PHASECHK.TRANS64.TRYWAIT P0, [R0+URZ+0x228], R3 ;  /* 0x00022803000075a7 */ /* 0x0002a600080011ff */
[----:B--2---:R-:W-:Y:S05]  /*5780*/  @!P0 NANOSLEEP.SYNCS 0x989680 ;  /* 0x009896800000895d */ /* 0x004fea0003900000 */
[----:B------:R-:W2:Y:S02]  /*5790*/  @!P0 SYNCS.PHASECHK.TRANS64 P0, [R0+URZ+0x228], R3 ;  /* 0x00022803000085a7 */ /* 0x000ea400080010ff */
[----:B--23--:R-:W-:Y:S05]  /*57a0*/  @P0 EXIT ;  /* 0x000000000000094d */ /* 0x00cfea0003800000 */
[----:B------:R-:W-:Y:S05]  /*57b0*/  BRA `(.L_x_107) ;  /* 0xfffffffc00e87947 */ /* 0x000fea000383ffff */
.L_x_98:
[----:B------:R-:W-:-:S06]  /*57c0*/  UISETP.GE.AND UP1, UPT, UR8, 0x4, UPT ;  /* 0x000000040800788c */ /* 0x000fcc000bf26270 */
[----:B------:R-:W-:-:S13]  /*57d0*/  PLOP3.LUT P0, PT, PT, PT, UP1, 0x80, 0x8 ;  /* 0x000000000008781c */ /* 0x000fda0003f0f018 */
[----:B------:R-:W-:Y:S05]  /*57e0*/  @!P0 EXIT ;  /* 0x000000000000894d */ /* 0x000fea0003800000 */
[----:B------:R-:W-:Y:S01]  /*57f0*/  BAR.SYNC.DEFER_BLOCKING 0x6, 0xa0 ;  /* 0x0182800000007b1d */ /* 0x000fe20000010000 */
[C---:B------:R-:W-:Y:S02]  /*5800*/  IMAD.SHL.U32 R3, R166.reuse, 0x40, RZ ;  /* 0x00000040a6037824 */ /* 0x040fe400078e00ff */
[----:B------:R-:W-:Y:S02]  /*5810*/  HFMA2 R76, -RZ, RZ, 0, 0 ;  /* 0x00000000ff4c7431 */ /* 0x000fe400000001ff */
[C---:B------:R-:W-:Y:S01]  /*5820*/  IMAD.SHL.U32 R168, R166.reuse, 0x8, RZ ;  /* 0x00000008a6a87824 */ /* 0x040fe200078e00ff */
[----:B------:R-:W-:Y:S01]  /*5830*/  CS2R R174, SRZ ;  /* 0x0000000000ae7805 */ /* 0x000fe2000001ff00 */
[----:B------:R-:W-:Y:S01]  /*5840*/  IMAD.U32 R79, R166, 0x10000, RZ ;  /* 0x00010000a64f7824 */ /* 0x000fe200078e00ff */
[----:B------:R-:W-:Y:S01]  /*5850*/  UMOV UR43, 0x400 ;  /* 0x00000400002b7882 */ /* 0x000fe20000000000 */
[----:B------:R-:W-:Y:S01]  /*5860*/  LOP3.LUT R5, R3, 0x180, RZ, 0xc0, !PT ;  /* 0x0000018003057812 */ /* 0x000fe200078ec0ff */
[----:B------:R-:W-:Y:S01]  /*5870*/  ULEA UR43, UR37, UR43, 0x18 ;  /* 0x0000002b252b7291 */ /* 0x000fe2000f8ec0ff */
[----:B------:R-:W1:Y:S01]  /*5880*/  LDC R167, c[0x0][0x370] ;  /* 0x0000dc00ffa77b82 */ /* 0x000e620000000800 */
[----:B------:R-:W-:Y:S01]  /*5890*/  LOP3.LUT R79, R79, 0x600000, RZ, 0xc0, !PT ;  /* 0x006000004f4f7812 */ /* 0x000fe200078ec0ff */
[----:B------:R-:W-:Y:S01]  /*58a0*/  IMAD.MOV.U32 R181, RZ, RZ, RZ ;  /* 0x000000ffffb57224 */ /* 0x000fe200078e00ff */
[----:B------:R-:W-:Y:S01]  /*58b0*/  LOP3.LUT R168, R5, 0x30, R168, 0xf8, !PT ;  /* 0x0000003005a87812 */ /* 0x000fe200078ef8a8 */
[----:B------:R-:W-:Y:S01]  /*58c0*/  UIADD3 UR4, UPT, UPT, UR43, 0x2400, URZ ;  /* 0x000024002b047890 */ /* 0x000fe2000fffe0ff */
[----:B------:R-:W-:Y:S01]  /*58d0*/  IMAD.MOV.U32 R173, RZ, RZ, RZ ;  /* 0x000000ffffad7224 */ /* 0x000fe200078e00ff */
[----:B------:R-:W2:Y:S01]  /*58e0*/  LDCU.64 UR46, c[0x0][0x348] ;  /* 0x00006900ff2e77ac */ /* 0x000ea20008000a00 */
[----:B------:R-:W-:Y:S01]  /*58f0*/  LOP3.LUT R168, R168, 0x1e40, R3, 0xf8, !PT ;  /* 0x00001e40a8a87812 */ /* 0x000fe200078ef803 */
[----:B------:R-:W4:Y:S01]  /*5900*/  LDC R74, c[0x0][0xb0c] ;  /* 0x0002c300ff4a7b82 */ /* 0x000f220000000800 */
[----:B------:R-:W-:Y:S01]  /*5910*/  IMAD.SHL.U32 R3, R166, 0x10, RZ ;  /* 0x00000010a6037824 */ /* 0x000fe200078e00ff */
[----:B------:R-:W-:Y:S01]  /*5920*/  MOV R179, UR4 ;  /* 0x0000000400b37c02 */ /* 0x000fe20008000f00 */
[----:B------:R-:W1:Y:S03]  /*5930*/  LDCU.64 UR38, c[0x0][0x888] ;  /* 0x00011100ff2677ac */ /* 0x000e660008000a00 */
[C---:B------:R-:W-:Y:S01]  /*5940*/  LOP3.LUT R5, R3.reuse, 0x20, RZ, 0xc0, !PT ;  /* 0x0000002003057812 */ /* 0x040fe200078ec0ff */
[----:B------:R-:W3:Y:S01]  /*5950*/  LDS R0, [UR43+0x2f0] ;  /* 0x0002f02bff007984 */ /* 0x000ee20008000800 */
[----:B------:R-:W1:Y:S01]  /*5960*/  LDC R170, c[0x0][0xb20] ;  /* 0x0002c800ffaa7b82 */ /* 0x000e620000000800 */
[----:B------:R-:W-:Y:S01]  /*5970*/  LOP3.LUT R3, R3, 0x40, RZ, 0xc0, !PT ;  /* 0x0000004003037812 */ /* 0x000fe200078ec0ff */
[----:B------:R-:W-:-:S06]  /*5980*/  UIADD3 UR42, UPT, UPT, UR43, 0x400, URZ ;  /* 0x000004002b2a7890 */ /* 0x000fcc000fffe0ff */
[----:B------:R-:W1:Y:S08]  /*5990*/  LDC R73, c[0x0][0xb30] ;  /* 0x0002cc00ff497b82 */ /* 0x000e700000000800 */
[----:B------:R-:W1:Y:S08]  /*59a0*/  LDC.64 R152, c[0x0][0xb10] ;  /* 0x0002c400ff987b82 */ /* 0x000e700000000a00 */
[----:B------:R-:W1:Y:S08]  /*59b0*/  LDC.64 R70, c[0x0][0xb18] ;  /* 0x0002c600ff467b82 */ /* 0x000e700000000a00 */
[----:B------:R-:W1:Y:S01]  /*59c0*/  LDC.64 R148, c[0x0][0x888] ;  /* 0x00022200ff947b82 */ /* 0x000e620000000a00 */
[----:B---3--:R-:W-:-:S07]  /*59d0*/  IMAD.IADD R79, R0, 0x1, R79 ;  /* 0x00000001004f7824 */ /* 0x008fce00078e024f */
[----:B------:R-:W3:Y:S01]  /*59e0*/  LDC.64 R68, c[0x0][0xb28] ;  /* 0x0002ca00ff447b82 */ /* 0x000ee20000000a00 */
[----:B------:R-:W-:-:S05]  /*59f0*/  VIADD R0, R168, UR43 ;  /* 0x0000002ba8007c36 */ /* 0x000fca0008000000 */
[--C-:B------:R-:W-:Y:S02]  /*5a00*/  IADD3 R178, PT, PT, -R5, 0x400, R0.reuse ;  /* 0x0000040005b27810 */ /* 0x100fe40007ffe100 */
[----:B------:R-:W1:Y:S01]  /*5a10*/  LDC.64 R150, c[0x0][0x890] ;  /* 0x00022400ff967b82 */ /* 0x000e620000000a00 */
[----:B------:R-:W-:Y:S02]  /*5a20*/  IADD3 R177, PT, PT, -R3, 0x400, R0 ;  /* 0x0000040003b17810 */ /* 0x000fe40007ffe100 */
[----:B------:R-:W-:-:S05]  /*5a30*/  IMAD.IADD R176, R178, 0x1, -R3 ;  /* 0x00000001b2b07824 */ /* 0x000fca00078e0a03 */
[----:B------:R-:W1:Y:S08]  /*5a40*/  LDC.64 R146, c[0x0][0x8b0] ;  /* 0x00022c00ff927b82 */ /* 0x000e700000000a00 */
[----:B------:R-:W1:Y:S08]  /*5a50*/  LDC.64 R144, c[0x0][0x8a8] ;  /* 0x00022a00ff907b82 */ /* 0x000e700000000a00 */
[----:B--2-4-:R-:W1:Y:S02]  /*5a60*/  LDC R172, c[0x0][0x374] ;  /* 0x0000dd00ffac7b82 */ /* 0x014e640000000800 */
.L_x_125:
[C---:B------:R-:W-:Y:S02]  /*5a70*/  LEA R0, R181.reuse, UR43, 0x3 ;  /* 0x0000002bb5007c11 */ /* 0x040fe4000f8e18ff */
[----:B------:R-:W-:Y:S02]  /*5a80*/  SHF.L.U32 R3, R174, 0x1f, RZ ;  /* 0x0000001fae037819 */ /* 0x000fe400000006ff */
[----:B------:R-:W-:Y:S02]  /*5a90*/  LEA R16, R181, UR43, 0x4 ;  /* 0x0000002bb5107c11 */ /* 0x000fe4000f8e20ff */
[----:B--2---:R-:W2:Y:S02]  /*5aa0*/  SYNCS.PHASECHK.TRANS64.TRYWAIT P0, [R0+URZ+0x240], R3 ;  /* 0x00024003000075a7 */ /* 0x004ea400080011ff */
[----:B-12---:R-:W-:Y:S05]  /*5ab0*/  @!P0 BRA `(.L_x_108) ;  /* 0x0000003400308947 */ /* 0x006fea0003800000 */
.L_x_217:
[----:B------:R-:W4:Y:S01]  /*5ac0*/  LDC.64 R12, c[0x0][0xb10] ;  /* 0x0002c400ff0c7b82 */ /* 0x000f220000000a00 */
[----:B------:R-:W3:Y:S01]  /*5ad0*/  LDS.128 R16, [R16+0x2d0] ;  /* 0x0002d00010107984 */ /* 0x000ee20000000c00 */
[----:B-1----:R-:W-:Y:S01]  /*5ae0*/  ISETP.NE.AND P1, PT, R73, 0x1, PT ;  /* 0x000000014900780c */ /* 0x002fe20003f25270 */
[----:B--2---:R-:W-:Y:S01]  /*5af0*/  VIADD R0, R0, 0x250 ;  /* 0x0000025000007836 */ /* 0x004fe20000000000 */
[----:B------:R-:W-:Y:S04]  /*5b00*/  ISETP.GE.AND P0, PT, R72, 0x1, PT ;  /* 0x000000014800780c */ /* 0x000fe80003f06270 */
[----:B------:R-:W1:Y:S01]  /*5b10*/  LDC.64 R10, c[0x0][0xb18] ;  /* 0x0002c600ff0a7b82 */ /* 0x000e620000000a00 */
[----:B------:R-:W-:Y:S01]  /*5b20*/  PRMT R0, RZ, 0x654, R0 ;  /* 0x00000654ff007816 */ /* 0x000fe20000000000 */
[----:B------:R-:W-:Y:S01]  /*5b30*/  @!PT LDS RZ, [RZ] ;  /* 0x00000000fffff984 */ /* 0x000fe20000000800 */
[----:B------:R-:W-:Y:S01]  /*5b40*/  @!PT LDS RZ, [RZ] ;  /* 0x00000000fffff984 */ /* 0x000fe20000000800 */
[----:B------:R-:W-:Y:S01]  /*5b50*/  @!PT LDS RZ, [RZ] ;  /* 0x00000000fffff984 */ /* 0x000fe20000000800 */
[----:B------:R-:W-:Y:S01]  /*5b60*/  @!PT LDS RZ, [RZ] ;  /* 0x00000000fffff984 */ /* 0x000fe20000000800 */
[----:B------:R2:W-:Y:S06]  /*5b70*/  MEMBAR.ALL.CTA ;  /* 0x0000000000007992 */ /* 0x0005ec0000008000 */
[----:B--2---:R-:W2:Y:S01]  /*5b80*/  FENCE.VIEW.ASYNC.S ;  /* 0x00000000000073c6 */ /* 0x004ea20000000000 */
[----:B------:R-:W1:Y:S08]  /*5b90*/  @!P1 LDC R14, c[0x0][0xb20] ;  /* 0x0002c800ff0e9b82 */ /* 0x000e700000000800 */
[----:B------:R-:W1:Y:S01]  /*5ba0*/  @!P1 LDC R9, c[0x0][0xb0c] ;  /* 0x0002c300ff099b82 */ /* 0x000e620000000800 */
[----:B--2---:R2:W-:Y:S01]  /*5bb0*/  SYNCS.ARRIVE.TRANS64.RED.A1T0 RZ, [R0+URZ], RZ ;  /* 0x000000ff00ff79a7 */ /* 0x0045e200081004ff */
[----:B---3--:R-:W-:Y:S04]  /*5bc0*/  LOP3.LUT P4, RZ, R18, 0x1, RZ, 0xc0, !PT ;  /* 0x0000000112ff7812 */ /* 0x008fe8000788c0ff */
[----:B------:R-:W-:Y:S09]  /*5bd0*/  P2R R180, PR, RZ, 0x10 ;  /* 0x00000010ffb47803 */ /* 0x000ff20000000000 */
[----:B------:R-:W-:Y:S02]  /*5be0*/  @P4 MOV R77, R16 ;  /* 0x00000010004d4202 */ /* 0x000fe40000000f00 */
[----:B------:R-:W-:Y:S01]  /*5bf0*/  @P4 LOP3.LUT R75, R17, 0xffff, RZ, 0xc0, !PT ;  /* 0x0000ffff114b4812 */ /* 0x000fe200078ec0ff */
[----:B--2-4-:R-:W-:Y:S06]  /*5c00*/  @!P0 BRA `(.L_x_109) ;  /* 0x0000000000a48947 */ /* 0x014fec0003800000 */
[----:B------:R-:W-:Y:S01]  /*5c10*/  IMAD.HI.U32 R21, R172, R71, RZ ;  /* 0x00000047ac157227 */ /* 0x000fe200078e00ff */
[----:B------:R-:W-:Y:S02]  /*5c20*/  ISETP.NE.AND P0, PT, R70, 0x1, PT ;  /* 0x000000014600780c */ /* 0x000fe40003f05270 */
[----:B------:R-:W-:Y:S01]  /*5c30*/  ISETP.NE.AND P2, PT, R72, 0x1, PT ;  /* 0x000000014800780c */ /* 0x000fe20003f45270 */
[----:B------:R-:W-:Y:S01]  /*5c40*/  IMAD.HI.U32 R20, R167, R152, RZ ;  /* 0x00000098a7147227 */ /* 0x000fe200078e00ff */
[----:B------:R-:W-:Y:S02]  /*5c50*/  SHF.R.U32.HI R21, RZ, R170, R21 ;  /* 0x000000aaff157219 */ /* 0x000fe40000011615 */
[----:B------:R-:W-:Y:S01]  /*5c60*/  ISETP.NE.AND P3, PT, R74, 0x1, PT ;  /* 0x000000014a00780c */ /* 0x000fe20003f65270 */
[----:B------:R-:W-:Y:S01]  /*5c70*/  IMAD.HI.U32 R24, R77, R152, RZ ;  /* 0x000000984d187227 */ /* 0x000fe200078e00ff */
[----:B------:R-:W-:Y:S02]  /*5c80*/  SHF.R.U32.HI R20, RZ, R153, R20 ;  /* 0x00000099ff147219 */ /* 0x000fe40000011614 */
[----:B------:R-:W-:Y:S01]  /*5c90*/  SEL R3, R172, R21, !P0 ;  /* 0x00000015ac037207 */ /* 0x000fe20004000000 */
[----:B------:R-:W-:Y:S01]  /*5ca0*/  IMAD.HI.U32 R21, R75, R71, RZ ;  /* 0x000000474b157227 */ /* 0x000fe200078e00ff */
[----:B------:R-:W-:Y:S02]  /*5cb0*/  SEL R7, R167, R20, !P3 ;  /* 0x00000014a7077207 */ /* 0x000fe40005800000 */
[----:B------:R-:W-:Y:S01]  /*5cc0*/  SHF.R.U32.HI R24, RZ, R153, R24 ;  /* 0x00000099ff187219 */ /* 0x000fe20000011618 */
[-C--:B------:R-:W-:Y:S04]  /*5cd0*/  IMAD.HI.U32 R20, R3, R68.reuse, RZ ;  /* 0x0000004403147227 */ /* 0x080fe800078e00ff */
[----:B------:R-:W-:Y:S01]  /*5ce0*/  IMAD.HI.U32 R22, R7, R68, RZ ;  /* 0x0000004407167227 */ /* 0x000fe200078e00ff */
[-C--:B------:R-:W-:Y:S02]  /*5cf0*/  @P2 SHF.R.U32.HI R3, RZ, R69.reuse, R20 ;  /* 0x00000045ff032219 */ /* 0x080fe40000011614 */
[----:B------:R-:W-:Y:S02]  /*5d00*/  SHF.R.U32.HI R20, RZ, R170, R21 ;  /* 0x000000aaff147219 */ /* 0x000fe40000011615 */
[----:B------:R-:W-:Y:S01]  /*5d10*/  @P2 SHF.R.U32.HI R7, RZ, R69, R22 ;  /* 0x00000045ff072219 */ /* 0x000fe20000011616 */
[C---:B------:R-:W-:Y:S01]  /*5d20*/  IMAD R2, R72.reuse, R3, RZ ;  /* 0x0000000348027224 */ /* 0x040fe200078e02ff */
[----:B------:R-:W-:Y:S02]  /*5d30*/  SEL R5, R75, R20, !P0 ;  /* 0x000000144b057207 */ /* 0x000fe40004000000 */
[----:B------:R-:W-:Y:S01]  /*5d40*/  SEL R3, R77, R24, !P3 ;  /* 0x000000184d037207 */ /* 0x000fe20005800000 */
[----:B------:R-:W-:Y:S01]  /*5d50*/  IMAD R4, R72, R7, RZ ;  /* 0x0000000748047224 */ /* 0x000fe200078e02ff */
[C---:B------:R-:W-:Y:S01]  /*5d60*/  ISETP.GE.AND P0, PT, R5.reuse, R2, PT ;  /* 0x000000020500720c */ /* 0x040fe20003f06270 */
[----:B------:R-:W-:Y:S03]  /*5d70*/  IMAD.HI.U32 R6, R5, R68, RZ ;  /* 0x0000004405067227 */ /* 0x000fe600078e00ff */
[----:B------:R-:W-:Y:S01]  /*5d80*/  ISETP.GE.OR P0, PT, R3, R4, P0 ;  /* 0x000000040300720c */ /* 0x000fe20000706670 */
[----:B------:R-:W-:Y:S01]  /*5d90*/  IMAD.MOV R4, RZ, RZ, -R3 ;  /* 0x000000ffff047224 */ /* 0x000fe200078e0a03 */
[-C--:B------:R-:W-:Y:S03]  /*5da0*/  SHF.R.U32.HI R6, RZ, R69.reuse, R6 ;  /* 0x00000045ff067219 */ /* 0x080fe60000011606 */
[----:B------:R-:W-:Y:S01]  /*5db0*/  IMAD R77, R74, R4, R77 ;  /* 0x000000044a4d7224 */ /* 0x000fe200078e024d */
[----:B------:R-:W-:Y:S05]  /*5dc0*/  SEL R15, R5, R6, !P2 ;  /* 0x00000006050f7207 */ /* 0x000fea0005000000 */
[----:B------:R-:W-:Y:S02]  /*5dd0*/  IMAD.MOV R6, RZ, RZ, -R15 ;  /* 0x000000ffff067224 */ /* 0x000fe400078e0a0f */
[C---:B------:R-:W-:Y:S04]  /*5de0*/  @!P0 IMAD.HI.U32 R2, R3.reuse, R68, RZ ;  /* 0x0000004403028227 */ /* 0x040fe800078e00ff */
[----:B------:R-:W-:Y:S01]  /*5df0*/  IMAD R6, R72, R6, R5 ;  /* 0x0000000648067224 */ /* 0x000fe200078e0205 */
[----:B------:R-:W-:Y:S04]  /*5e00*/  @!P0 SHF.R.U32.HI R2, RZ, R69, R2 ;  /* 0x00000045ff028219 */ /* 0x000fe80000011602 */
[----:B------:R-:W-:Y:S02]  /*5e10*/  @!P0 SEL R0, R3, R2, !P2 ;  /* 0x0000000203008207 */ /* 0x000fe40005000000 */
[----:B------:R-:W-:Y:S02]  /*5e20*/  IADD3 R2, PT, PT, -R5, RZ, RZ ;  /* 0x000000ff05027210 */ /* 0x000fe40007ffe1ff */
[----:B------:R-:W-:Y:S01]  /*5e30*/  @!P0 IADD3 R8, PT, PT, R15, -R0, RZ ;  /* 0x800000000f088210 */ /* 0x000fe20007ffe0ff */
[----:B------:R-:W-:Y:S02]  /*5e40*/  @!P0 IMAD R0, R7, R6, R0 ;  /* 0x0000000607008224 */ /* 0x000fe400078e0200 */
[----:B------:R-:W-:Y:S02]  /*5e50*/  IMAD R75, R70, R2, R75 ;  /* 0x00000002464b7224 */ /* 0x000fe400078e024b */
[----:B------:R-:W-:Y:S02]  /*5e60*/  @!P0 IMAD R5, R8, R72, R3 ;  /* 0x0000004808058224 */ /* 0x000fe400078e0203 */
[----:B------:R-:W-:Y:S04]  /*5e70*/  @!P0 IMAD.MOV.U32 R3, RZ, RZ, R0 ;  /* 0x000000ffff038224 */ /* 0x000fe800078e0000 */
[----:B------:R-:W-:Y:S02]  /*5e80*/  IMAD R77, R3, R74, R77 ;  /* 0x0000004a034d7224 */ /* 0x000fe400078e024d */
[----:B------:R-:W-:Y:S07]  /*5e90*/  IMAD R75, R5, R70, R75 ;  /* 0x00000046054b7224 */ /* 0x000fee00078e024b */
.L_x_109:
[----:B------:R-:W-:Y:S01]  /*5ea0*/  @!P1 IMAD.HI.U32 R0, R77, R12, RZ ;  /* 0x0000000c4d009227 */ /* 0x000fe200078e00ff */
[----:B-1----:R-:W-:Y:S01]  /*5eb0*/  @!P1 ISETP.NE.AND P0, PT, R10, 0x1, PT ;  /* 0x000000010a00980c */ /* 0x002fe20003f05270 */
[----:B------:R-:W-:Y:S01]  /*5ec0*/  ULOP3.LUT UP0, URZ, UR42, 0x1b0, URZ, 0xc0, !UPT ;  /* 0x000001b02aff7892 */ /* 0x000fe2000f80c0ff */
[----:B------:R-:W-:Y:S01]  /*5ed0*/  @!P1 ISETP.NE.AND P2, PT, R9, 0x1, PT ;  /* 0x000000010900980c */ /* 0x000fe20003f45270 */
[----:B------:R-:W-:Y:S01]  /*5ee0*/  @!P1 IMAD.HI.U32 R3, R75, R11, RZ ;  /* 0x0000000b4b039227 */ /* 0x000fe200078e00ff */
[----:B------:R-:W-:Y:S02]  /*5ef0*/  @!P1 SHF.R.U32.HI R0, RZ, R13, R0 ;  /* 0x0000000dff009219 */ /* 0x000fe40000011600 */
[----:B------:R-:W-:Y:S01]  /*5f00*/  @P4 SHF.R.U32.HI R171, RZ, 0x10, R17 ;  /* 0x00000010ffab4819 */ /* 0x000fe20000011611 */
[----:B------:R-:W-:Y:S01]  /*5f10*/  VIADD R181, R181, 0x1 ;  /* 0x00000001b5b57836 */ /* 0x000fe20000000000 */
[----:B------:R-:W-:Y:S02]  /*5f20*/  @!P1 SHF.R.U32.HI R2, RZ, R14, R3 ;  /* 0x0000000eff029219 */ /* 0x000fe40000011603 */
[----:B------:R-:W-:Y:S02]  /*5f30*/  @!P1 SEL R3, R77, R0, !P2 ;  /* 0x000000004d039207 */ /* 0x000fe40005000000 */
[----:B------:R-:W-:Y:S05]  /*5f40*/  @!P1 SEL R2, R75, R2, !P0 ;  /* 0x000000024b029207 */ /* 0x000fea0004000000 */
[----:B------:R-:W-:Y:S02]  /*5f50*/  @!P1 IMAD.IADD R0, R2, 0x1, -R3 ;  /* 0x0000000102009824 */ /* 0x000fe400078e0a03 */
[----:B------:R-:W-:Y:S02]  /*5f60*/  @!P1 IMAD.IADD R2, R3, 0x1, -R2 ;  /* 0x0000000103029824 */ /* 0x000fe400078e0a02 */
[----:B------:R-:W-:Y:S02]  /*5f70*/  @!P1 IMAD R77, R0, R9, R77 ;  /* 0x00000009004d9224 */ /* 0x000fe400078e024d */
[----:B------:R-:W-:Y:S01]  /*5f80*/  @!P1 IMAD R75, R2, R10, R75 ;  /* 0x0000000a024b9224 */ /* 0x000fe200078e024b */
[----:B------:R-:W-:Y:S06]  /*5f90*/  BRA.U !UP0, `(.L_x_110) ;  /* 0x0000000108407547 */ /* 0x000fec000b800000 */
[----:B------:R-:W1:Y:S01]  /*5fa0*/  LDCU.64 UR8, c[0x4][0x80] ;  /* 0x01001000ff0877ac */ /* 0x000e620008000a00 */
[----:B------:R-:W-:Y:S01]  /*5fb0*/  MOV R3, 0x0 ;  /* 0x0000000000037802 */ /* 0x000fe20000000f00 */
[----:B------:R-:W-:Y:S02]  /*5fc0*/  HFMA2 R12, -RZ, RZ, 0, 5.9604644775390625e-08 ;  /* 0x00000001ff0c7431 */ /* 0x000fe400000001ff */
[----:B------:R-:W-:Y:S02]  /*5fd0*/  IMAD.MOV.U32 R8, RZ, RZ, 0x70 ;  /* 0x00000070ff087424 */ /* 0x000fe400078e00ff */
[----:B------:R-:W-:Y:S01]  /*5fe0*/  IMAD.MOV.U32 R13, RZ, RZ, RZ ;  /* 0x000000ffff0d7224 */ /* 0x000fe200078e00ff */
[----:B------:R-:W2:Y:S01]  /*5ff0*/  LDCU.64 UR6, c[0x4][0x88] ;  /* 0x01001100ff0677ac */ /* 0x000ea20008000a00 */
[----:B------:R-:W3:Y:S01]  /*6000*/  LDC.64 R2, c[0x4][R3] ;  /* 0x0100000003027b82 */ /* 0x000ee20000000a00 */
[----:B------:R-:W4:Y:S01]  /*6010*/  LDCU.64 UR4, c[0x4][0x8] ;  /* 0x01000100ff0477ac */ /* 0x000f220008000a00 */
[----:B-1----:R-:W-:Y:S01]  /*6020*/  MOV R5, UR9 ;  /* 0x0000000900057c02 */ /* 0x002fe20008000f00 */
[----:B------:R-:W-:Y:S01]  /*6030*/  IMAD.U32 R4, RZ, RZ, UR8 ;  /* 0x00000008ff047e24 */ /* 0x000fe2000f8e00ff */
[----:B--2---:R-:W-:Y:S01]  /*6040*/  MOV R7, UR7 ;  /* 0x0000000700077c02 */ /* 0x004fe20008000f00 */
[----:B------:R-:W-:Y:S01]  /*6050*/  IMAD.U32 R6, RZ, RZ, UR6 ;  /* 0x00000006ff067e24 */ /* 0x000fe2000f8e00ff */
[----:B----4-:R-:W-:Y:S01]  /*6060*/  MOV R11, UR5 ;  /* 0x00000005000b7c02 */ /* 0x010fe20008000f00 */
[----:B------:R-:W-:Y:S02]  /*6070*/  IMAD.U32 R10, RZ, RZ, UR4 ;  /* 0x00000004ff0a7e24 */ /* 0x000fe4000f8e00ff */
[----:B------:R-:W-:Y:S07]  /*6080*/  LEPC R20, `(.L_x_110) ;  /* 0x000000001014794e */ /* 0x000fee0000000000 */
[----:B---3-5:R-:W-:Y:S05]  /*6090*/  CALL.ABS.NOINC R2 ;  /* 0x0000000002007343 */ /* 0x028fea0003c00000 */
.L_x_110:
[----:B------:R-:W-:Y:S01]  /*60a0*/  LOP3.LUT P0, RZ, R179, 0x1b0, RZ, 0xc0, !PT ;  /* 0x000001b0b3ff7812 */ /* 0x000fe2000780c0ff */
[----:B------:R-:W-:Y:S11]  /*60b0*/  BSSY.RECONVERGENT B6, `(.L_x_111) ;  /* 0x0000013000067945 */ /* 0x000ff60003800200 */
[----:B------:R-:W-:Y:S01]  /*60c0*/  @!UPT UIADD3 URZ, UPT, UPT, URZ, URZ, URZ ;  /* 0x000000fffffff290 */ /* 0x000fe2000fffe0ff */
[----:B------:R-:W-:Y:S05]  /*60d0*/  @!P0 BRA `(.L_x_112) ;  /* 0x0000000000408947 */ /* 0x000fea0003800000 */
        /* <DEDUP_REMOVED lines=16> */
.L_x_112:
[----:B------:R-:W-:Y:S05]  /*61e0*/  BSYNC.RECONVERGENT B6 ;  /* 0x0000000000067941 */ /* 0x000fea0003800200 */
.L_x_111:
[----:B------:R-:W-:Y:S01]  /*61f0*/  ISETP.NE.U32.AND P3, PT, R150, RZ, PT ;  /* 0x000000ff9600720c */ /* 0x000fe20003f65070 */
[----:B------:R-:W-:Y:S01]  /*6200*/  UISETP.NE.AND UP1, UPT, UR44, URZ, UPT ;  /* 0x000000ff2c00728c */ /* 0x000fe2000bf25270 */
[----:B------:R-:W-:Y:S02]  /*6210*/  ISETP.NE.U32.AND P4, PT, R146, RZ, PT ;  /* 0x000000ff9200720c */ /* 0x000fe40003f85070 */
[----:B------:R-:W-:Y:S02]  /*6220*/  ISETP.NE.AND.EX P3, PT, R151, RZ, PT, P3 ;  /* 0x000000ff9700720c */ /* 0x000fe40003f65330 */
[----:B------:R-:W-:Y:S02]  /*6230*/  PLOP3.LUT P1, PT, PT, PT, PT, 0x8, 0x80 ;  /* 0x000000000080781c */ /* 0x000fe40003f2e170 */
[----:B------:R-:W-:Y:S02]  /*6240*/  PLOP3.LUT P0, PT, PT, PT, UP1, 0x80, 0x8 ;  /* 0x000000000008781c */ /* 0x000fe40003f0f018 */
[----:B------:R-:W-:Y:S02]  /*6250*/  ISETP.NE.AND.EX P4, PT, R147, RZ, PT, P4 ;  /* 0x000000ff9300720c */ /* 0x000fe40003f85340 */
[----:B------:R-:W1:Y:S09]  /*6260*/  @UP1 LDCU.64 UR4, c[0x0][0x888] ;  /* 0x00011100ff0417ac */ /* 0x000e720008000a00 */
[----:B------:R-:W-:Y:S01]  /*6270*/  @P0 PLOP3.LUT P1, PT, P3, PT, PT, 0x80, 0x8 ;  /* 0x000000000008081c */ /* 0x000fe20001f2f070 */
[----:B-1----:R-:W-:Y:S04]  /*6280*/  @UP1 UISETP.NE.U32.AND UP0, UPT, UR4, URZ, UPT ;  /* 0x000000ff0400128c */ /* 0x002fe8000bf05070 */
[----:B------:R-:W-:Y:S04]  /*6290*/  @UP1 UISETP.NE.AND.EX UP0, UPT, UR5, URZ, UPT, UP0 ;  /* 0x000000ff0500128c */ /* 0x000fe8000bf05300 */
[----:B------:R-:W-:Y:S01]  /*62a0*/  @UP1 USEL UR4, URZ, 0xffffffff, UP0 ;  /* 0xffffffffff041887 */ /* 0x000fe20008000000 */
[----:B------:R-:W-:Y:S11]  /*62b0*/  @!P3 BRA `(.L_x_113) ;  /* 0x00000000002cb947 */ /* 0x000ff60003800000 */
[----:B------:R-:W-:Y:S01]  /*62c0*/  ISETP.NE.U32.AND P2, PT, R148, RZ, PT ;  /* 0x000000ff9400720c */ /* 0x000fe20003f45070 */
[----:B------:R-:W-:Y:S03]  /*62d0*/  IMAD.MOV.U32 R164, RZ, RZ, 0x1 ;  /* 0x00000001ffa47424 */ /* 0x000fe600078e00ff */
[----:B------:R-:W-:Y:S11]  /*62e0*/  ISETP.NE.AND.EX P2, PT, R149, RZ, PT, P2 ;  /* 0x000000ff9500720c */ /* 0x000ff60003f45320 */
[----:B------:R-:W-:Y:S02]  /*62f0*/  @!UPT UIADD3 URZ, UPT, UPT, URZ, URZ, URZ ;  /* 0x000000fffffff290 */ /* 0x000fe4000fffe0ff */
[----:B------:R-:W1:Y:S01]  /*6300*/  @P2 LDC.64 R2, c[0x0][0x888] ;  /* 0x00022200ff022b82 */ /* 0x000e620000000a00 */
[----:B------:R-:W-:Y:S04]  /*6310*/  @P2 IMAD R0, R150, UR36, RZ ;  /* 0x0000002496002c24 */ /* 0x000fe8000f8e02ff */
[----:B-1----:R-:W-:Y:S04]  /*6320*/  @P2 IMAD.WIDE R2, R0, 0x4, R2 ;  /* 0x0000000400022825 */ /* 0x002fe800078e0202 */
[----:B------:R-:W-:Y:S01]  /*6330*/  HFMA2 R0, -RZ, RZ, 0, 5.9604644775390625e-08 ;  /* 0x00000001ff007431 */ /* 0x000fe200000001ff */
[----:B-----5:R1:W5:Y:S04]  /*6340*/  @P2 LDG.E R81, desc[UR40][R2.64] ;  /* 0x0000002802512981 */ /* 0x020368000c1e1900 */
[----:B------:R-:W-:Y:S01]  /*6350*/  @!P2 PRMT R164, R0, 0x7610, R164 ;  /* 0x0000761000a4a816 */ /* 0x000fe200000000a4 */
[----:B-1----:R-:W2:Y:S06]  /*6360*/  @!P2 LDC R81, c[0x0][0x880] ;  /* 0x00022000ff51ab82 */ /* 0x002eac0000000800 */
.L_x_113:
[----:B------:R-:W-:Y:S05]  /*6370*/  @!P4 BRA `(.L_x_114) ;  /* 0x000000000020c947 */ /* 0x000fea0003800000 */
[----:B------:R-:W-:Y:S04]  /*6380*/  ISETP.NE.U32.AND P2, PT, R144, RZ, PT ;  /* 0x000000ff9000720c */ /* 0x000fe80003f45070 */
[----:B------:R-:W-:Y:S11]  /*6390*/  ISETP.NE.AND.EX P2, PT, R145, RZ, PT, P2 ;  /* 0x000000ff9100720c */ /* 0x000ff60003f45320 */
[----:B------:R-:W-:Y:S02]  /*63a0*/  @!UPT UIADD3 URZ, UPT, UPT, URZ, URZ, URZ ;  /* 0x000000fffffff290 */ /* 0x000fe4000fffe0ff */
[----:B------:R-:W1:Y:S01]  /*63b0*/  @P2 LDC.64 R2, c[0x0][0x8a8] ;  /* 0x00022a00ff022b82 */ /* 0x000e620000000a00 */
[----:B------:R-:W-:Y:S04]  /*63c0*/  @P2 IMAD R0, R146, UR36, RZ ;  /* 0x0000002492002c24 */ /* 0x000fe8000f8e02ff */
[----:B-1----:R-:W-:Y:S05]  /*63d0*/  @P2 IMAD.WIDE R2, R0, 0x4, R2 ;  /* 0x0000000400022825 */ /* 0x002fea00078e0202 */
[----:B-----5:R1:W5:Y:S02]  /*63e0*/  @P2 LDG.E R78, desc[UR40][R2.64] ;  /* 0x00000028024e2981 */ /* 0x020364000c1e1900 */
[----:B-1----:R-:W3:Y:S02]  /*63f0*/  @!P2 LDC R78, c[0x0][0x8a0] ;  /* 0x00022800ff4eab82 */ /* 0x002ee40000000800 */
.L_x_114:
[----:B--2--5:R-:W-:Y:S01]  /*6400*/  @P0 FSETP.NEU.AND P4, PT, R81, RZ, PT ;  /* 0x000000ff5100020b */ /* 0x024fe20003f8d000 */
[----:B------:R-:W-:Y:S01]  /*6410*/  IMAD.U32 R0, RZ, RZ, UR4 ;  /* 0x00000004ff007e24 */ /* 0x000fe2000f8e00ff */
[----:B------:R-:W-:Y:S01]  /*6420*/  @P0 LOP3.LUT P2, RZ, R164, 0xff, RZ, 0xc0, !PT ;  /* 0x000000ffa4ff0812 */ /* 0x000fe2000784c0ff */
[----:B------:R-:W-:Y:S01]  /*6430*/  BSSY B1, `(.L_x_115) ;  /* 0x000003d000017945 */ /* 0x000fe20003800000 */
[----:B------:R-:W-:Y:S01]  /*6440*/  @P0 SEL R3, RZ, 0xffffffff, P4 ;  /* 0xffffffffff030807 */ /* 0x000fe20002000000 */
[C---:B------:R-:W-:Y:S01]  /*6450*/  IMAD R64, R76.reuse, 0x40, R79 ;  /* 0x000000404c407824 */ /* 0x040fe200078e024f */
[----:B------:R-:W-:Y:S02]  /*6460*/  LEA R156, R76, UR43, 0x3 ;  /* 0x0000002b4c9c7c11 */ /* 0x000fe4000f8e18ff */
[----:B------:R-:W-:Y:S02]  /*6470*/  CS2R R86, SRZ ;  /* 0x0000000000567805 */ /* 0x000fe4000001ff00 */
[----:B------:R-:W-:Y:S02]  /*6480*/  @P1 SEL R3, R0, R3, !P2 ;  /* 0x0000000300031207 */ /* 0x000fe40005000000 */
[----:B------:R-:W-:Y:S02]  /*6490*/  CS2R R84, SRZ ;  /* 0x0000000000547805 */ /* 0x000fe4000001ff00 */
[----:B------:R-:W-:Y:S02]  /*64a0*/  SHF.L.U32 R5, R175, 0x1f, RZ ;  /* 0x0000001faf057819 */ /* 0x000fe400000006ff */
[----:B------:R-:W-:Y:S02]  /*64b0*/  CS2R R90, SRZ ;  /* 0x00000000005a7805 */ /* 0x000fe4000001ff00 */
[----:B------:R-:W-:Y:S02]  /*64c0*/  @P0 LOP3.LUT R3, R3, 0x1, RZ, 0xc0, !PT ;  /* 0x0000000103030812 */ /* 0x000fe400078ec0ff */
[----:B------:R-:W-:Y:S02]  /*64d0*/  CS2R R88, SRZ ;  /* 0x0000000000587805 */ /* 0x000fe4000001ff00 */
[----:B------:R-:W-:Y:S02]  /*64e0*/  PLOP3.LUT P5, PT, PT, PT, PT, 0x8, 0x80 ;  /* 0x000000000080781c */ /* 0x000fe40003fae170 */
[----:B------:R-:W-:Y:S02]  /*64f0*/  CS2R R98, SRZ ;  /* 0x0000000000627805 */ /* 0x000fe4000001ff00 */
[----:B------:R-:W-:Y:S02]  /*6500*/  ISETP.NE.U32.OR P1, PT, R3, 0x1, !P0 ;  /* 0x000000010300780c */ /* 0x000fe40004725470 */
[----:B------:R-:W-:Y:S02]  /*6510*/  CS2R R96, SRZ ;  /* 0x0000000000607805 */ /* 0x000fe4000001ff00 */
[----:B------:R-:W-:Y:S02]  /*6520*/  CS2R R94, SRZ ;  /* 0x00000000005e7805 */ /* 0x000fe4000001ff00 */
[----:B------:R-:W-:Y:S07]  /*6530*/  CS2R R92, SRZ ;  /* 0x00000000005c7805 */ /* 0x000fee000001ff00 */
[----:B------:R-:W-:Y:S04]  /*6540*/  @P1 SHF.L.U32 R2, R173, 0x1f, RZ ;  /* 0x0000001fad021819 */ /* 0x000fe800000006ff */
[----:B------:R-:W1:Y:S01]  /*6550*/  @P1 SYNCS.PHASECHK.TRANS64.TRYWAIT P0, [UR43+0x220], R2 ;  /* 0x00022002ff0015a7 */ /* 0x000e62000800112b */
[----:B------:R2:W4:Y:S01]  /*6560*/  SYNCS.PHASECHK.TRANS64.TRYWAIT P4, [R156+URZ+0x260], R5 ;  /* 0x000260059c0075a7 */ /* 0x00052200080811ff */
[----:B-1----:R-:W-:Y:S01]  /*6570*/  @P1 PLOP3.LUT P5, PT, P0, PT, PT, 0x8, 0x80 ;  /* 0x000000000080181c */ /* 0x002fe200007ae170 */
[----:B------:R-:W-:Y:S01]  /*6580*/  @!UPT UIADD3 URZ, UPT, UPT, URZ, URZ, URZ ;  /* 0x000000fffffff290 */ /* 0x000fe2000fffe0ff */
[----:B--2-4-:R-:W-:Y:S11]  /*6590*/  @!P1 BRA `(.L_x_116) ;  /* 0x0000000000989947 */ /* 0x014ff60003800000 */
[----:B------:R-:W-:Y:S01]  /*65a0*/  ISETP.NE.U32.AND P0, PT, RZ, UR38, PT ;  /* 0x00000026ff007c0c */ /* 0x000fe2000bf05070 */
[----:B------:R-:W-:Y:S01]  /*65b0*/  BSSY B0, `(.L_x_117) ;  /* 0x0000016000007945 */ /* 0x000fe20003800000 */
[----:B------:R-:W-:Y:S02]  /*65c0*/  FSETP.NEU.AND P2, PT, R81, RZ, PT ;  /* 0x000000ff5100720b */ /* 0x000fe40003f4d000 */
[----:B------:R-:W-:Y:S02]  /*65d0*/  CS2R R94, SRZ ;  /* 0x00000000005e7805 */ /* 0x000fe4000001ff00 */
[----:B------:R-:W-:Y:S02]  /*65e0*/  ISETP.NE.AND.EX P0, PT, RZ, UR39, PT, P0 ;  /* 0x00000027ff007c0c */ /* 0x000fe4000bf05300 */
[----:B------:R-:W-:Y:S02]  /*65f0*/  CS2R R92, SRZ ;  /* 0x00000000005c7805 */ /* 0x000fe4000001ff00 */
[----:B------:R-:W-:Y:S02]  /*6600*/  LOP3.LUT P1, RZ, R164, 0xff, RZ, 0xc0, !PT ;  /* 0x000000ffa4ff7812 */ /* 0x000fe4000782c0ff */
[----:B------:R-:W-:Y:S02]  /*6610*/  CS2R R98, SRZ ;  /* 0x0000000000627805 */ /* 0x000fe4000001ff00 */
[----:B------:R-:W-:Y:S02]  /*6620*/  SEL R0, RZ, 0xffffffff, P2 ;  /* 0xffffffffff007807 */ /* 0x000fe40001000000 */
[----:B------:R-:W-:Y:S02]  /*6630*/  CS2R R96, SRZ ;  /* 0x0000000000607805 */ /* 0x000fe4000001ff00 */
[----:B------:R-:W-:Y:S02]  /*6640*/  SEL R3, RZ, 0xffffffff, P0 ;  /* 0xffffffffff037807 */ /* 0x000fe40000000000 */
[----:B------:R-:W-:Y:S02]  /*6650*/  CS2R R90, SRZ ;  /* 0x00000000005a7805 */ /* 0x000fe4000001ff00 */
[----:B------:R-:W-:Y:S02]  /*6660*/  CS2R R88, SRZ ;  /* 0x0000000000587805 */ /* 0x000fe4000001ff00 */
[----:B------:R-:W-:Y:S02]  /*6670*/  CS2R R86, SRZ ;  /* 0x0000000000567805 */ /* 0x000fe4000001ff00 */
[----:B------:R-:W-:Y:S02]  /*6680*/  @P3 SEL R0, R3, R0, !P1 ;  /* 0x0000000003003207 */ /* 0x000fe40004800000 */
[----:B------:R-:W-:Y:S02]  /*6690*/  CS2R R84, SRZ ;  /* 0x0000000000547805 */ /* 0x000fe4000001ff00 */
[----:B------:R-:W-:Y:S04]  /*66a0*/  LOP3.LUT R0, R0, 0x1, RZ, 0xc0, !PT ;  /* 0x0000000100007812 */ /* 0x000fe800078ec0ff */
[----:B------:R-:W-:Y:S01]  /*66b0*/  ISETP.NE.U32.AND P0, PT, R0, 0x1, PT ;  /* 0x000000010000780c */ /* 0x000fe20003f05070 */
[----:B------:R-:W-:Y:S01]  /*66c0*/  @!UPT UIADD3 URZ, UPT, UPT, URZ, URZ, URZ ;  /* 0x000000fffffff290 */ /* 0x000fe2000fffe0ff */
[----:B------:R-:W-:Y:S11]  /*66d0*/  @!P5 BRA `(.L_x_118) ;  /* 0x00000000000cd947 */ /* 0x000ff60003800000 */
[----:B------:R-:W-:Y:S04]  /*66e0*/  SHF.L.U32 R3, R173, 0x1f, RZ ;  /* 0x0000001fad037819 */ /* 0x000fe800000006ff */
[----:B------:R-:W1:Y:S02]  /*66f0*/  SYNCS.PHASECHK.TRANS64.TRYWAIT P1, [UR43+0x220], R3 ;  /* 0x00022003ff0075a7 */ /* 0x000e64000802112b */
[----:B-1----:R-:W-:Y:S05]  /*6700*/  @!P1 BRA `(.L_x_119) ;  /* 0x0000002800309947 */ /* 0x002fea0003800000 */
.L_x_118:
[----:B------:R-:W-:Y:S05]  /*6710*/  BSYNC B0 ;  /* 0x0000000000007941 */ /* 0x000fea0003800000 */
.L_x_117:
[----:B------:R2:W4:Y:S01]  /*6720*/  @P0 LDS.128 R92, [R168+UR43+0x400] ;  /* 0x0004002ba85c0984 */ /* 0x0005220008000c00 */
[----:B------:R-:W-:Y:S01]  /*6730*/  UIADD3 UR4, UPT, UPT, UR43, 0x228, URZ ;  /* 0x000002282b047890 */ /* 0x000fe2000fffe0ff */
[----:B------:R-:W-:Y:S02]  /*6740*/  LOP3.LUT R173, R173, 0x1, RZ, 0x3c, !PT ;  /* 0x00000001adad7812 */ /* 0x000fe400078e3cff */
[----:B------:R2:W1:Y:S01]  /*6750*/  @P0 LDS.128 R96, [R178+0x10] ;  /* 0x00001000b2600984 */ /* 0x0004620000000c00 */
[----:B------:R-:W-:Y:S03]  /*6760*/  UPRMT UR4, UR37, 0x654, UR4 ;  /* 0x0000065425047896 */ /* 0x000fe60008000004 */
[----:B------:R2:W1:Y:S04]  /*6770*/  @P0 LDS.128 R88, [R177+0x20] ;  /* 0x00002000b1580984 */ /* 0x0004680000000c00 */
[----:B------:R2:W1:Y:S01]  /*6780*/  @P0 LDS.128 R84, [R176+0x30] ;  /* 0x00003000b0540984 */ /* 0x0004620000000c00 */
[----:B------:R-:W-:Y:S01]  /*6790*/  @!PT LDS RZ, [RZ] ;  /* 0x00000000fffff984 */ /* 0x000fe20000000800 */
[----:B------:R-:W-:Y:S01]  /*67a0*/  @!PT LDS RZ, [RZ] ;  /* 0x00000000fffff984 */ /* 0x000fe20000000800 */
[----:B------:R-:W-:Y:S01]  /*67b0*/  @!PT LDS RZ, [RZ] ;  /* 0x00000000fffff984 */ /* 0x000fe20000000800 */
[----:B------:R-:W-:Y:S01]  /*67c0*/  @!PT LDS RZ, [RZ] ;  /* 0x00000000fffff984 */ /* 0x000fe20000000800 */
[----:B------:R5:W-:Y:S06]  /*67d0*/  MEMBAR.ALL.CTA ;  /* 0x0000000000007992 */ /* 0x000bec0000008000 */
[----:B-----5:R-:W5:Y:S02]  /*67e0*/  FENCE.VIEW.ASYNC.S ;  /* 0x00000000000073c6 */ /* 0x020f640000000000 */
[----:B-----5:R-:W-:Y:S01]  /*67f0*/  SYNCS.ARRIVE.TRANS64.RED.A1T0 RZ, [UR4], RZ ;  /* 0x000000ffffff79a7 */ /* 0x020fe20008100404 */
.L_x_116:
[----:B------:R-:W-:Y:S05]  /*6800*/  BSYNC B1 ;  /* 0x0000000000017941 */ /* 0x000fea0003800000 */
.L_x_115:
[----:B-1----:R-:W-:Y:S04]  /*6810*/  SHF.R.U32.HI R0, RZ, 0x15, R64 ;  /* 0x00000015ff007819 */ /* 0x002fe80000011640 */
[----:B------:R-:W-:Y:S01]  /*6820*/  LOP3.LUT P0, RZ, R0, 0x3, R169, 0x48, !PT ;  /* 0x0000000300ff7812 */ /* 0x000fe200078048a9 */
[----:B------:R-:W-:Y:S01]  /*6830*/  @!UPT UIADD3 URZ, UPT, UPT, URZ, URZ, URZ ;  /* 0x000000fffffff290 */ /* 0x000fe2000fffe0ff */
[----:B------:R-:W-:Y:S11]  /*6840*/  @P4 BRA `(.L_x_120) ;  /* 0x0000000000084947 */ /* 0x000ff60003800000 */
[----:B------:R-:W1:Y:S02]  /*6850*/  SYNCS.PHASECHK.TRANS64.TRYWAIT P1, [R156+URZ+0x260], R5 ;  /* 0x000260059c0075a7 */ /* 0x000e6400080211ff */
[----:B-1----:R-:W-:Y:S05]  /*6860*/  @!P1 BRA `(.L_x_121) ;  /* 0x0000002400f09947 */ /* 0x002fea0003800000 */
.L_x_120:
[----:B------:R-:W-:Y:S05]  /*6870*/  @!P0 BRA `(.L_x_122) ;  /* 0x0000000000408947 */ /* 0x000fea0003800000 */
[----:B------:R-:W1:Y:S01]  /*6880*/  LDCU.64 UR8, c[0x4][0x70] ;  /* 0x01000e00ff0877ac */ /* 0x000e620008000a00 */
[----:B------:R-:W-:Y:S01]  /*6890*/  MOV R3, 0x0 ;  /* 0x0000000000037802 */ /* 0x000fe20000000f00 */
[----:B------:R-:W-:Y:S02]  /*68a0*/  HFMA2 R12, -RZ, RZ, 0, 5.9604644775390625e-08 ;  /* 0x00000001ff0c7431 */ /* 0x000fe400000001ff */
[----:B------:R-:W-:Y:S02]  /*68b0*/  IMAD.MOV.U32 R8, RZ, RZ, 0x192 ;  /* 0x00000192ff087424 */ /* 0x000fe400078e00ff */
[----:B------:R-:W-:Y:S01]  /*68c0*/  IMAD.MOV.U32 R13, RZ, RZ, RZ ;  /* 0x000000ffff0d7224 */ /* 0x000fe200078e00ff */
[----:B------:R-:W5:Y:S01]  /*68d0*/  LDCU.64 UR6, c[0x4][0x78] ;  /* 0x01000f00ff0677ac */ /* 0x000f620008000a00 */
[----:B------:R-:W2:Y:S01]  /*68e0*/  LDC.64 R2, c[0x4][R3] ;  /* 0x0100000003027b82 */ /* 0x000ea20000000a00 */
[----:B------:R-:W3:Y:S01]  /*68f0*/  LDCU.64 UR4, c[0x4][0x10] ;  /* 0x01000200ff0477ac */ /* 0x000ee20008000a00 */
[----:B-1----:R-:W-:Y:S01]  /*6900*/  MOV R5, UR9 ;  /* 0x0000000900057c02 */ /* 0x002fe20008000f00 */
[----:B------:R-:W-:Y:S01]  /*6910*/  IMAD.U32 R4, RZ, RZ, UR8 ;  /* 0x00000008ff047e24 */ /* 0x000fe2000f8e00ff */
[----:B-----5:R-:W-:Y:S01]  /*6920*/  MOV R7, UR7 ;  /* 0x0000000700077c02 */ /* 0x020fe20008000f00 */
[----:B------:R-:W-:Y:S01]  /*6930*/  IMAD.U32 R6, RZ, RZ, UR6 ;  /* 0x00000006ff067e24 */ /* 0x000fe2000f8e00ff */
[----:B---3--:R-:W-:Y:S01]  /*6940*/  MOV R11, UR5 ;  /* 0x00000005000b7c02 */ /* 0x008fe20008000f00 */
[----:B------:R-:W-:Y:S02]  /*6950*/  IMAD.U32 R10, RZ, RZ, UR4 ;  /* 0x00000004ff0a7e24 */ /* 0x000fe4000f8e00ff */
[----:B------:R-:W-:Y:S07]  /*6960*/  LEPC R20, `(.L_x_122) ;  /* 0x000000001014794e */ /* 0x000fee0000000000 */
[----:B--2-4-:R-:W-:Y:S05]  /*6970*/  CALL.ABS.NOINC R2 ;  /* 0x0000000002007343 */ /* 0x014fea0003c00000 */
.L_x_122:
[----:B------:R-:W-:Y:S01]  /*6980*/  LOP3.LUT P0, RZ, R166, 0x60, RZ, 0xc0, !PT ;  /* 0x00000060a6ff7812 */ /* 0x000fe2000780c0ff */
[----:B------:R-:W-:Y:S05]  /*6990*/  WARPSYNC.ALL ;  /* 0x0000000000007948 */ /* 0x000fea0003800000 */
[----:B------:R-:W-:Y:S01]  /*69a0*/  R2UR UR4, R64 ;  /* 0x00000000400472ca */ /* 0x000fe200000e0000 */
[----:B------:R-:W-:Y:S01]  /*69b0*/  BSSY.RECONVERGENT B0, `(.L_x_123) ;  /* 0x0000121000007945 */ /* 0x000fe20003800200 */
[-C--:B----4-:R-:W-:Y:S02]  /*69c0*/  F2FP.F16.E4M3.UNPACK_B R82, R92.reuse ;  /* 0x0000005cff52723e */ /* 0x090fe400020006ff */
[----:B------:R-:W-:Y:S02]  /*69d0*/  F2FP.F16.E4M3.UNPACK_B R109, R92.H1 ;  /* 0x0000005cff6d723e */ /* 0x000fe400030006ff */
[-C--:B------:R-:W-:Y:S01]  /*69e0*/  F2FP.F16.E4M3.UNPACK_B R107, R93.reuse ;  /* 0x0000005dff6b723e */ /* 0x080fe200020006ff */
[--C-:B------:R-:W-:Y:S01]  /*69f0*/  HADD2.F32 R80, -RZ, R82.reuse.H0_H0 ;  /* 0x20000052ff507230 */ /* 0x100fe20000004100 */
[----:B------:R-:W-:Y:S01]  /*6a00*/  F2FP.F16.E4M3.UNPACK_B R105, R93.H1 ;  /* 0x0000005dff69723e */ /* 0x000fe200030006ff */
[----:B------:R-:W-:Y:S01]  /*6a10*/  HADD2.F32 R82, -RZ, R82.H1_H1 ;  /* 0x30000052ff527230 */ /* 0x000fe20000004100 */
[-C--:B------:R-:W-:Y:S01]  /*6a20*/  F2FP.F16.E4M3.UNPACK_B R130, R84.reuse ;  /* 0x00000054ff82723e */ /* 0x080fe200020006ff */
[--C-:B------:R-:W-:Y:S01]  /*6a30*/  HADD2.F32 R83, -RZ, R109.reuse.H0_H0 ;  /* 0x2000006dff537230 */ /* 0x100fe20000004100 */
[----:B------:R-:W-:Y:S01]  /*6a40*/  F2FP.F16.E4M3.UNPACK_B R132, R84.H1 ;  /* 0x00000054ff84723e */ /* 0x000fe200030006ff */
[----:B------:R-:W3:Y:S01]  /*6a50*/  LDTM.x64 R4, tmem[UR4] ;  /* 0x00000004000479ee */ /* 0x000ee20008340000 */
[----:B------:R-:W-:Y:S01]  /*6a60*/  NOP ;  /* 0x0000000000007918 */ /* 0x000fe20000000000 */
[----:B------:R-:W-:Y:S01]  /*6a70*/  R2UR UR5, R156 ;  /* 0x000000009c0572ca */ /* 0x000fe200000e0000 */
[--C-:B------:R-:W-:Y:S01]  /*6a80*/  HADD2.F32 R129, -RZ, R130.reuse.H0_H0 ;  /* 0x20000082ff817230 */ /* 0x100fe20000004100 */
[----:B------:R-:W-:Y:S01]  /*6a90*/  F2FP.F16.E4M3.UNPACK_B R93, R94 ;  /* 0x0000005eff5d723e */ /* 0x000fe200020006ff */
[----:B------:R-:W-:Y:S01]  /*6aa0*/  HADD2.F32 R130, -RZ, R130.H1_H1 ;  /* 0x30000082ff827230 */ /* 0x000fe20000004100 */
[-C--:B------:R-:W-:Y:S01]  /*6ab0*/  F2FP.F16.E4M3.UNPACK_B R134, R85.reuse ;  /* 0x00000055ff86723e */ /* 0x080fe200020006ff */
[----:B------:R-:W-:Y:S01]  /*6ac0*/  HADD2.F32 R84, -RZ, R109.H1_H1 ;  /* 0x3000006dff547230 */ /* 0x000fe20000004100 */
[----:B------:R-:W-:Y:S01]  /*6ad0*/  F2FP.F16.E4M3.UNPACK_B R136, R85.H1 ;  /* 0x00000055ff88723e */ /* 0x000fe200030006ff */
[--C-:B------:R-:W-:Y:S01]  /*6ae0*/  HADD2.F32 R85, -RZ, R107.reuse.H0_H0 ;  /* 0x2000006bff557230 */ /* 0x100fe20000004100 */
[-C--:B------:R-:W-:Y:S01]  /*6af0*/  F2FP.F16.E4M3.UNPACK_B R138, R86.reuse ;  /* 0x00000056ff8a723e */ /* 0x080fe200020006ff */
[--C-:B------:R-:W-:Y:S01]  /*6b00*/  HADD2.F32 R133, -RZ, R134.reuse.H0_H0 ;  /* 0x20000086ff857230 */ /* 0x100fe20000004100 */
[----:B------:R-:W-:Y:S01]  /*6b10*/  F2FP.F16.E4M3.UNPACK_B R140, R86.H1 ;  /* 0x00000056ff8c723e */ /* 0x000fe200030006ff */
[----:B------:R-:W-:Y:S01]  /*6b20*/  HADD2.F32 R86, -RZ, R107.H1_H1 ;  /* 0x3000006bff567230 */ /* 0x000fe20000004100 */
[----:B------:R-:W-:Y:S01]  /*6b30*/  F2FP.F16.E4M3.UNPACK_B R142, R87 ;  /* 0x00000057ff8e723e */ /* 0x000fe200020006ff */
[----:B------:R-:W-:Y:S01]  /*6b40*/  UIADD3 UR5, UPT, UPT, UR5, 0x280, URZ ;  /* 0x0000028005057890 */ /* 0x000fe2000fffe0ff */
[----:B------:R-:W-:Y:S01]  /*6b50*/  HADD2.F32 R134, -RZ, R134.H1_H1 ;  /* 0x30000086ff867230 */ /* 0x000fe20000004100 */
[----:B------:R-:W-:Y:S01]  /*6b60*/  F2FP.F16.E4M3.UNPACK_B R114, R88 ;  /* 0x00000058ff72723e */ /* 0x000fe200020006ff */
[--C-:B------:R-:W-:Y:S01]  /*6b70*/  HADD2.F32 R137, -RZ, R138.reuse.H0_H0 ;  /* 0x2000008aff897230 */ /* 0x100fe20000004100 */
[----:B------:R-:W-:Y:S01]  /*6b80*/  UPRMT UR5, UR37, 0x654, UR5 ;  /* 0x0000065425057896 */ /* 0x000fe20008000005 */
[----:B------:R-:W-:Y:S01]  /*6b90*/  HADD2.F32 R138, -RZ, R138.H1_H1 ;  /* 0x3000008aff8a7230 */ /* 0x000fe20000004100 */
[-C--:B------:R-:W-:Y:S01]  /*6ba0*/  F2FP.F16.E4M3.UNPACK_B R118, R89.reuse ;  /* 0x00000059ff76723e */ /* 0x080fe200020006ff */
[--C-:B------:R-:W-:Y:S01]  /*6bb0*/  HADD2.F32 R113, -RZ, R114.reuse.H0_H0 ;  /* 0x20000072ff717230 */ /* 0x100fe20000004100 */
[----:B------:R-:W-:Y:S01]  /*6bc0*/  F2FP.F16.E4M3.UNPACK_B R120, R89.H1 ;  /* 0x00000059ff78723e */ /* 0x000fe200030006ff */
[C---:B---3--:R-:W-:Y:S01]  /*6bd0*/  FMUL R4, R78.reuse, R4 ;  /* 0x000000044e047220 */ /* 0x048fe20000400000 */
[C---:B------:R-:W-:Y:S01]  /*6be0*/  FMUL R5, R78.reuse, R5 ;  /* 0x000000054e057220 */ /* 0x040fe20000400000 */
[C---:B------:R-:W-:Y:S01]  /*6bf0*/  FMUL R8, R78.reuse, R8 ;  /* 0x000000084e087220 */ /* 0x040fe20000400000 */
[C---:B------:R-:W-:Y:S01]  /*6c00*/  FMUL R9, R78.reuse, R9 ;  /* 0x000000094e097220 */ /* 0x040fe20000400000 */
[----:B------:R-:W-:Y:S01]  /*6c10*/  SYNCS.ARRIVE.TRANS64.RED.A1T0 RZ, [UR5], RZ ;  /* 0x000000ffffff79a7 */ /* 0x000fe20008100405 */
[C---:B------:R-:W-:Y:S01]  /*6c20*/  FFMA R4, R81.reuse, R80, R4 ;  /* 0x0000005051047223 */ /* 0x040fe20000000004 */
[C---:B------:R-:W-:Y:S01]  /*6c30*/  FFMA R5, R81.reuse, R82, R5 ;  /* 0x0000005251057223 */ /* 0x040fe20000000005 */
[----:B------:R-:W-:Y:S02]  /*6c40*/  HADD2.F32 R89, -RZ, R93.H0_H0 ;  /* 0x2000005dff597230 */ /* 0x000fe40000004100 */
[C---:B------:R-:W-:Y:S01]  /*6c50*/  FMUL R12, R78.reuse, R12 ;  /* 0x0000000c4e0c7220 */ /* 0x040fe20000400000 */
        /* <DEDUP_REMOVED lines=11> */
[----:B------:R-:W-:Y:S02]  /*6d10*/  HADD2.F32 R114, -RZ, R114.H1_H1 ;  /* 0x30000072ff727230 */ /* 0x000fe40000004100 */
[C---:B------:R-:W-:Y:S01]  /*6d20*/  FMUL R32, R78.reuse, R36 ;  /* 0x000000244e207220 */ /* 0x040fe20000400000 */
[C---:B------:R-:W-:Y:S01]  /*6d30*/  FMUL R33, R78.reuse, R37 ;  /* 0x000000254e217220 */ /* 0x040fe20000400000 */
[--C-:B------:R-:W-:Y:S02]  /*6d40*/  HADD2.F32 R117, -RZ, R118.reuse.H0_H0 ;  /* 0x20000076ff757230 */ /* 0x100fe40000004100 */
[C---:B------:R-:W-:Y:S01]  /*6d50*/  FMUL R36, R78.reuse, R40 ;  /* 0x000000284e247220 */ /* 0x040fe20000400000 */
[----:B------:R-:W-:Y:S02]  /*6d60*/  HADD2.F32 R118, -RZ, R118.H1_H1 ;  /* 0x30000076ff767230 */ /* 0x000fe40000004100 */
        /* <DEDUP_REMOVED lines=8> */
[----:B------:R-:W-:Y:S01]  /*6df0*/  F2FP.F16.E4M3.UNPACK_B R92, R94.H1 ;  /* 0x0000005eff5c723e */ /* 0x000fe200030006ff */
[C---:B------:R-:W-:Y:S01]  /*6e00*/  FMUL R53, R78.reuse, R57 ;  /* 0x000000394e357220 */ /* 0x040fe20000400000 */
[C---:B------:R-:W-:Y:S01]  /*6e10*/  FMUL R56, R78.reuse, R60 ;  /* 0x0000003c4e387220 */ /* 0x040fe20000400000 */
[----:B------:R-:W-:Y:S01]  /*6e20*/  F2FP.F16.E4M3.UNPACK_B R141, R87.H1 ;  /* 0x00000057ff8d723e */ /* 0x000fe200030006ff */
[C---:B------:R-:W-:Y:S01]  /*6e30*/  FMUL R57, R78.reuse, R61 ;  /* 0x0000003d4e397220 */ /* 0x040fe20000400000 */
[----:B------:R-:W-:Y:S02]  /*6e40*/  HADD2.F32 R80, -RZ, R142.H1_H1 ;  /* 0x3000008eff507230 */ /* 0x000fe40000004100 */
[C---:B------:R-:W-:Y:S01]  /*6e50*/  FMUL R60, R78.reuse, R64 ;  /* 0x000000404e3c7220 */ /* 0x040fe20000400000 */
[----:B------:R-:W-:Y:S01]  /*6e60*/  F2FP.F16.E4M3.UNPACK_B R116, R88.H1 ;  /* 0x00000058ff74723e */ /* 0x000fe200030006ff */
[C---:B------:R-:W-:Y:S01]  /*6e70*/  FMUL R61, R78.reuse, R65 ;  /* 0x000000414e3d7220 */ /* 0x040fe20000400000 */
[C---:B------:R-:W-:Y:S01]  /*6e80*/  FMUL R6, R78.reuse, R6 ;  /* 0x000000064e067220 */ /* 0x040fe20000400000 */
[----:B------:R-:W-:Y:S01]  /*6e90*/  F2FP.F16.E4M3.UNPACK_B R94, R95 ;  /* 0x0000005fff5e723e */ /* 0x000fe200020006ff */
[C---:B------:R-:W-:Y:S01]  /*6ea0*/  FMUL R7, R78.reuse, R7 ;  /* 0x000000074e077220 */ /* 0x040fe20000400000 */
[--C-:B------:R-:W-:Y:S02]  /*6eb0*/  HADD2.F32 R87, -RZ, R105.reuse.H0_H0 ;  /* 0x20000069ff577230 */ /* 0x100fe40000004100 */
[C---:B------:R-:W-:Y:S01]  /*6ec0*/  FFMA R6, R81.reuse, R83, R6 ;  /* 0x0000005351067223 */ /* 0x040fe20000000006 */
[----:B------:R-:W-:Y:S01]  /*6ed0*/  F2FP.F16.E4M3.UNPACK_B R122, R90 ;  /* 0x0000005aff7a723e */ /* 0x000fe200020006ff */
[C---:B------:R-:W-:Y:S01]  /*6ee0*/  FFMA R7, R81.reuse, R84, R7 ;  /* 0x0000005451077223 */ /* 0x040fe20000000007 */
[C---:B------:R-:W-:Y:S01]  /*6ef0*/  FFMA R8, R81.reuse, R85, R8 ;  /* 0x0000005551087223 */ /* 0x040fe20000000008 */
[----:B------:R-:W-:Y:S01]  /*6f00*/  F2FP.F16.E4M3.UNPACK_B R124, R90.H1 ;  /* 0x0000005aff7c723e */ /* 0x000fe200030006ff */
[----:B------:R-:W-:Y:S02]  /*6f10*/  HADD2.F32 R88, -RZ, R105.H1_H1 ;  /* 0x30000069ff587230 */ /* 0x000fe40000004100 */
[----:B------:R-:W-:Y:S01]  /*6f20*/  FFMA R9, R81, R86, R9 ;  /* 0x0000005651097223 */ /* 0x000fe20000000009 */
[----:B------:R-:W-:Y:S01]  /*6f30*/  F2FP.SATFINITE.E4M3.F32.PACK_AB_MERGE_C R156, R7, R6, RZ ;  /* 0x00000006079c723e */ /* 0x000fe200048070ff */
[----:B------:R-:W-:Y:S02]  /*6f40*/  HADD2.F32 R90, -RZ, R93.H1_H1 ;  /* 0x3000005dff5a7230 */ /* 0x000fe40000004100 */
[C---:B------:R-:W-:Y:S01]  /*6f50*/  FMUL R10, R78.reuse, R10 ;  /* 0x0000000a4e0a7220 */ /* 0x040fe20000400000 */
[--C-:B------:R-:W-:Y:S01]  /*6f60*/  HADD2.F32 R93, -RZ, R94.reuse.H0_H0 ;  /* 0x2000005eff5d7230 */ /* 0x100fe20000004100 */
[----:B------:R-:W-:Y:S01]  /*6f70*/  F2FP.SATFINITE.E4M3.F32.PACK_AB_MERGE_C R156, R5, R4, R156 ;  /* 0x00000004059c723e */ /* 0x000fe2000480709c */
[----:B------:R-:W-:Y:S02]  /*6f80*/  HADD2.F32 R94, -RZ, R94.H1_H1 ;  /* 0x3000005eff5e7230 */ /* 0x000fe40000004100 */
[C---:B------:R-:W-:Y:S01]  /*6f90*/  FFMA R10, R81.reuse, R87, R10 ;  /* 0x00000057510a7223 */ /* 0x040fe2000000000a */
[--C-:B------:R-:W-:Y:S02]  /*6fa0*/  HADD2.F32 R121, -RZ, R122.reuse.H0_H0 ;  /* 0x2000007aff797230 */ /* 0x100fe40000004100 */
[C---:B------:R-:W-:Y:S01]  /*6fb0*/  FMUL R11, R78.reuse, R11 ;  /* 0x0000000b4e0b7220 */ /* 0x040fe20000400000 */
[----:B------:R-:W-:Y:S01]  /*6fc0*/  F2FP.F16.E4M3.UNPACK_B R126, R91 ;  /* 0x0000005bff7e723e */ /* 0x000fe200020006ff */
[----:B------:R-:W-:Y:S01]  /*6fd0*/  HADD2.F32 R122, -RZ, R122.H1_H1 ;  /* 0x3000007aff7a7230 */ /* 0x000fe20000004100 */
[----:B------:R-:W-:Y:S01]  /*6fe0*/  F2FP.F16.E4M3.UNPACK_B R103, R95.H1 ;  /* 0x0000005fff67723e */ /* 0x000fe200030006ff */
[C---:B------:R-:W-:Y:S01]  /*6ff0*/  FFMA R11, R81.reuse, R88, R11 ;  /* 0x00000058510b7223 */ /* 0x040fe2000000000b */
[----:B------:R-:W-:Y:S01]  /*7000*/  F2FP.F16.E4M3.UNPACK_B R128, R91.H1 ;  /* 0x0000005bff80723e */ /* 0x000fe200030006ff */
[----:B------:R-:W-:Y:S02]  /*7010*/  HADD2.F32 R91, -RZ, R92.H0_H0 ;  /* 0x2000005cff5b7230 */ /* 0x000fe40000004100 */
[C---:B------:R-:W-:Y:S01]  /*7020*/  FFMA R12, R81.reuse, R89, R12 ;  /* 0x00000059510c7223 */ /* 0x040fe2000000000c */
[----:B------:R-:W-:Y:S01]  /*7030*/  FFMA R13, R81, R90, R13 ;  /* 0x0000005a510d7223 */ /* 0x000fe2000000000d */
[----:B------:R-:W-:Y:S01]  /*7040*/  F2FP.SATFINITE.E4M3.F32.PACK_AB_MERGE_C R157, R11, R10, RZ ;  /* 0x0000000a0b9d723e */ /* 0x000fe200048070ff */
[--C-:B------:R-:W-:Y:S01]  /*7050*/  HADD2.F32 R125, -RZ, R126.reuse.H0_H0 ;  /* 0x2000007eff7d7230 */ /* 0x100fe20000004100 */
[----:B------:R-:W-:Y:S01]  /*7060*/  F2FP.F16.E4M3.UNPACK_B R101, R96 ;  /* 0x00000060ff65723e */ /* 0x000fe200020006ff */
[----:B------:R-:W-:Y:S01]  /*7070*/  HADD2.F32 R126, -RZ, R126.H1_H1 ;  /* 0x3000007eff7e7230 */ /* 0x000fe20000004100 */
[----:B------:R-:W-:Y:S01]  /*7080*/  F2FP.SATFINITE.E4M3.F32.PACK_AB_MERGE_C R157, R9, R8, R157 ;  /* 0x00000008099d723e */ /* 0x000fe2000480709d */
[----:B------:R-:W-:Y:S02]  /*7090*/  HADD2.F32 R83, -RZ, R142.H0_H0 ;  /* 0x2000008eff537230 */ /* 0x000fe40000004100 */
[C---:B------:R-:W-:Y:S01]  /*70a0*/  FMUL R14, R78.reuse, R14 ;  /* 0x0000000e4e0e7220 */ /* 0x040fe20000400000 */
[----:B------:R-:W-:Y:S02]  /*70b0*/  HADD2.F32 R92, -RZ, R92.H1_H1 ;  /* 0x3000005cff5c7230 */ /* 0x000fe40000004100 */
[C---:B------:R-:W-:Y:S01]  /*70c0*/  FMUL R15, R78.reuse, R15 ;  /* 0x0000000f4e0f7220 */ /* 0x040fe20000400000 */
[----:B------:R-:W-:Y:S01]  /*70d0*/  F2FP.F16.E4M3.UNPACK_B R100, R96.H1 ;  /* 0x00000060ff64723e */ /* 0x000fe200030006ff */
[--C-:B------:R-:W-:Y:S02]  /*70e0*/  HADD2.F32 R95, -RZ, R103.reuse.H0_H0 ;  /* 0x20000067ff5f7230 */ /* 0x100fe40000004100 */
[C---:B------:R-:W-:Y:S01]  /*70f0*/  FFMA R14, R81.reuse, R91, R14 ;  /* 0x0000005b510e7223 */ /* 0x040fe2000000000e */
[C---:B------:R-:W-:Y:S01]  /*7100*/  FFMA R15, R81.reuse, R92, R15 ;  /* 0x0000005c510f7223 */ /* 0x040fe2000000000f */
[C---:B------:R-:W-:Y:S01]  /*7110*/  FFMA R16, R81.reuse, R93, R16 ;  /* 0x0000005d51107223 */ /* 0x040fe20000000010 */
[----:B------:R-:W-:Y:S01]  /*7120*/  FFMA R17, R81, R94, R17 ;  /* 0x0000005e51117223 */ /* 0x000fe20000000011 */
[-C--:B------:R-:W-:Y:S01]  /*7130*/  F2FP.F16.E4M3.UNPACK_B R102, R97.reuse ;  /* 0x00000061ff66723e */ /* 0x080fe200020006ff */
[----:B------:R-:W-:Y:S01]  /*7140*/  HADD2.F32 R96, -RZ, R103.H1_H1 ;  /* 0x30000067ff607230 */ /* 0x000fe20000004100 */
[----:B------:R-:W-:Y:S01]  /*7150*/  F2FP.SATFINITE.E4M3.F32.PACK_AB_MERGE_C R158, R15, R14, RZ ;  /* 0x0000000e0f9e723e */ /* 0x000fe200048070ff */
[C---:B------:R-:W-:Y:S01]  /*7160*/  FMUL R18, R78.reuse, R18 ;  /* 0x000000124e127220 */ /* 0x040fe20000400000 */
[----:B------:R-:W-:Y:S01]  /*7170*/  F2FP.F16.E4M3.UNPACK_B R104, R97.H1 ;  /* 0x00000061ff68723e */ /* 0x000fe200030006ff */
[--C-:B------:R-:W-:Y:S01]  /*7180*/  HADD2.F32 R97, -RZ, R101.reuse.H0_H0 ;  /* 0x20000065ff617230 */ /* 0x100fe20000004100 */
[----:B------:R-:W-:Y:S01]  /*7190*/  F2FP.SATFINITE.E4M3.F32.PACK_AB_MERGE_C R158, R13, R12, R158 ;  /* 0x0000000c0d9e723e */ /* 0x000fe2000480709e */
[C---:B------:R-:W-:Y:S01]  /*71a0*/  FFMA R18, R81.reuse, R95, R18 ;  /* 0x0000005f51127223 */ /* 0x040fe20000000012 */
[----:B------:R-:W-:Y:S01]  /*71b0*/  F2FP.F16.E4M3.UNPACK_B R110, R99 ;  /* 0x00000063ff6e723e */ /* 0x000fe200020006ff */
[C---:B------:R-:W-:Y:S01]  /*71c0*/  FMUL R19, R78.reuse, R19 ;  /* 0x000000134e137220 */ /* 0x040fe20000400000 */
[----:B------:R-:W-:Y:S01]  /*71d0*/  F2FP.F16.E4M3.UNPACK_B R112, R99.H1 ;  /* 0x00000063ff70723e */ /* 0x000fe200030006ff */
[----:B------:R-:W-:Y:S01]  /*71e0*/  HADD2.F32 R99, -RZ, R101.H1_H1 ;  /* 0x30000065ff637230 */ /* 0x000fe20000004100 */
[-C--:B------:R-:W-:Y:S01]  /*71f0*/  F2FP.F16.E4M3.UNPACK_B R106, R98.reuse ;  /* 0x00000062ff6a723e */ /* 0x080fe200020006ff */
[----:B------:R-:W-:Y:S01]  /*7200*/  HADD2.F32 R101, -RZ, R102.H0_H0 ;  /* 0x20000066ff657230 */ /* 0x000fe20000004100 */
[----:B------:R-:W-:Y:S01]  /*7210*/  F2FP.F16.E4M3.UNPACK_B R108, R98.H1 ;  /* 0x00000062ff6c723e */ /* 0x000fe200030006ff */
[----:B------:R-:W-:Y:S02]  /*7220*/  HADD2.F32 R98, -RZ, R100.H0_H0 ;  /* 0x20000064ff627230 */ /* 0x000fe40000004100 */
[C---:B------:R-:W-:Y:S01]  /*7230*/  FFMA R19, R81.reuse, R96, R19 ;  /* 0x0000006051137223 */ /* 0x040fe20000000013 */
[C---:B------:R-:W-:Y:S01]  /*7240*/  FFMA R0, R81.reuse, R97, R0 ;  /* 0x0000006151007223 */ /* 0x040fe20000000000 */
[----:B------:R-:W-:Y:S01]  /*7250*/  FFMA R2, R81, R99, R2 ;  /* 0x0000006351027223 */ /* 0x000fe20000000002 */
[----:B------:R-:W-:Y:S02]  /*7260*/  HADD2.F32 R102, -RZ, R102.H1_H1 ;  /* 0x30000066ff667230 */ /* 0x000fe40000004100 */
[C---:B------:R-:W-:Y:S01]  /*7270*/  FMUL R3, R78.reuse, R22 ;  /* 0x000000164e037220 */ /* 0x040fe20000400000 */
[----:B------:R-:W-:Y:S01]  /*7280*/  HADD2.F32 R100, -RZ, R100.H1_H1 ;  /* 0x30000064ff647230 */ /* 0x000fe20000004100 */
[----:B------:R-:W-:Y:S01]  /*7290*/  F2FP.SATFINITE.E4M3.F32.PACK_AB_MERGE_C R159, R19, R18, RZ ;  /* 0x00000012139f723e */ /* 0x000fe200048070ff */
[--C-:B------:R-:W-:Y:S02]  /*72a0*/  HADD2.F32 R105, -RZ, R106.reuse.H0_H0 ;  /* 0x2000006aff697230 */ /* 0x100fe40000004100 */
[----:B------:R-:W-:Y:S01]  /*72b0*/  FFMA R3, R81, R98, R3 ;  /* 0x0000006251037223 */ /* 0x000fe20000000003 */
[----:B------:R-:W-:Y:S01]  /*72c0*/  HADD2.F32 R106, -RZ, R106.H1_H1 ;  /* 0x3000006aff6a7230 */ /* 0x000fe20000004100 */
[----:B------:R-:W-:Y:S01]  /*72d0*/  F2FP.SATFINITE.E4M3.F32.PACK_AB_MERGE_C R159, R17, R16, R159 ;  /* 0x00000010119f723e */ /* 0x000fe2000480709f */
[----:B------:R-:W-:Y:S02]  /*72e0*/  HADD2.F32 R109, -RZ, R110.H0_H0 ;  /* 0x2000006eff6d7230 */ /* 0x000fe40000004100 */
[C---:B------:R-:W-:Y:S01]  /*72f0*/  FMUL R23, R78.reuse, R23 ;  /* 0x000000174e177220 */ /* 0x040fe20000400000 */
[--C-:B------:R-:W-:Y:S02]  /*7300*/  HADD2.F32 R103, -RZ, R104.reuse.H0_H0 ;  /* 0x20000068ff677230 */ /* 0x100fe40000004100 */
[C---:B------:R-:W-:Y:S01]  /*7310*/  FMUL R22, R78.reuse, R26 ;  /* 0x0000001a4e167220 */ /* 0x040fe20000400000 */
[----:B------:R-:W-:Y:S01]  /*7320*/  HADD2.F32 R104, -RZ, R104.H1_H1 ;  /* 0x30000068ff687230 */ /* 0x000fe20000004100 */
[----:B------:R1:W-:Y:S01]  /*7330*/  STS.128 [R168+UR43+0x2400], R156 ;  /* 0x0024009ca8007988 */ /* 0x0003e20008000c2b */
[C---:B------:R-:W-:Y:S01]  /*7340*/  FFMA R23, R81.reuse, R100, R23 ;  /* 0x0000006451177223 */ /* 0x040fe20000000017 */
[C---:B------:R-:W-:Y:S01]  /*7350*/  FFMA R20, R81.reuse, R101, R20 ;  /* 0x0000006551147223 */ /* 0x040fe20000000014 */
[C---:B------:R-:W-:Y:S01]  /*7360*/  FFMA R21, R81.reuse, R102, R21 ;  /* 0x0000006651157223 */ /* 0x040fe20000000015 */
[----:B------:R-:W-:Y:S01]  /*7370*/  FFMA R22, R81, R103, R22 ;  /* 0x0000006751167223 */ /* 0x000fe20000000016 */
[----:B------:R-:W-:Y:S01]  /*7380*/  HADD2.F32 R110, -RZ, R110.H1_H1 ;  /* 0x3000006eff6e7230 */ /* 0x000fe20000004100 */
[----:B------:R-:W-:Y:S01]  /*7390*/  F2FP.SATFINITE.E4M3.F32.PACK_AB_MERGE_C R161, R23, R3, RZ ;  /* 0x0000000317a1723e */ /* 0x000fe200048070ff */
[C---:B------:R-:W-:Y:S01]  /*73a0*/  FMUL R27, R78.reuse, R27 ;  /* 0x0000001b4e1b7220 */ /* 0x040fe20000400000 */
[--C-:B------:R-:W-:Y:S02]  /*73b0*/  HADD2.F32 R107, -RZ, R108.reuse.H0_H0 ;  /* 0x2000006cff6b7230 */ /* 0x100fe40000004100 */
[----:B------:R-:W-:Y:S01]  /*73c0*/  FMUL R26, R78, R30 ;  /* 0x0000001e4e1a7220 */ /* 0x000fe20000400000 */
[----:B------:R-:W-:Y:S01]  /*73d0*/  HADD2.F32 R108, -RZ, R108.H1_H1 ;  /* 0x3000006cff6c7230 */ /* 0x000fe20000004100 */
[----:B------:R-:W-:Y:S01]  /*73e0*/  F2FP.SATFINITE.E4M3.F32.PACK_AB_MERGE_C R160, R2, R0, R161 ;  /* 0x0000000002a0723e */ /* 0x000fe200048070a1 */
[C---:B------:R-:W-:Y:S01]  /*73f0*/  FFMA R27, R81.reuse, R104, R27 ;  /* 0x00000068511b7223 */ /* 0x040fe2000000001b */
[C---:B------:R-:W-:Y:S01]  /*7400*/  FFMA R24, R81.reuse, R105, R24 ;  /* 0x0000006951187223 */ /* 0x040fe20000000018 */
[C---:B------:R-:W-:Y:S01]  /*7410*/  FFMA R25, R81.reuse, R106, R25 ;  /* 0x0000006a51197223 */ /* 0x040fe20000000019 */
[----:B------:R-:W-:Y:S01]  /*7420*/  FFMA R26, R81, R107, R26 ;  /* 0x0000006b511a7223 */ /* 0x000fe2000000001a */
[C---:B------:R-:W-:Y:S01]  /*7430*/  FMUL R31, R78.reuse, R31 ;  /* 0x0000001f4e1f7220 */ /* 0x040fe20000400000 */
[--C-:B------:R-:W-:Y:S01]  /*7440*/  HADD2.F32 R111, -RZ, R112.reuse.H0_H0 ;  /* 0x20000070ff6f7230 */ /* 0x100fe20000004100 */
[----:B------:R-:W-:Y:S01]  /*7450*/  F2FP.SATFINITE.E4M3.F32.PACK_AB_MERGE_C R162, R27, R22, RZ ;  /* 0x000000161ba2723e */ /* 0x000fe200048070ff */
[----:B------:R-:W-:Y:S02]  /*7460*/  HADD2.F32 R112, -RZ, R112.H1_H1 ;  /* 0x30000070ff707230 */ /* 0x000fe40000004100 */
[C---:B------:R-:W-:Y:S01]  /*7470*/  FFMA R31, R81.reuse, R108, R31 ;  /* 0x0000006c511f7223 */ /* 0x040fe2000000001f */
[----:B------:R-:W-:Y:S01]  /*7480*/  FFMA R28, R81, R109, R28 ;  /* 0x0000006d511c7223 */ /* 0x000fe2000000001c */
[----:B------:R-:W-:Y:S01]  /*7490*/  F2FP.SATFINITE.E4M3.F32.PACK_AB_MERGE_C R161, R21, R20, R162 ;  /* 0x0000001415a1723e */ /* 0x000fe200048070a2 */
[----:B------:R-:W-:Y:S01]  /*74a0*/  FFMA R29, R81, R110, R29 ;  /* 0x0000006e511d7223 */ /* 0x000fe2000000001d */
[C---:B------:R-:W-:Y:S01]  /*74b0*/  FMUL R30, R78.reuse, R34 ;  /* 0x000000224e1e7220 */ /* 0x040fe20000400000 */
[----:B------:R-:W-:Y:S01]  /*74c0*/  F2FP.SATFINITE.E4M3.F32.PACK_AB_MERGE_C R163, R31, R26, RZ ;  /* 0x0000001a1fa3723e */ /* 0x000fe200048070ff */
[C---:B------:R-:W-:Y:S01]  /*74d0*/  FMUL R35, R78.reuse, R35 ;  /* 0x000000234e237220 */ /* 0x040fe20000400000 */
[--C-:B------:R-:W-:Y:S02]  /*74e0*/  HADD2.F32 R115, -RZ, R116.reuse.H0_H0 ;  /* 0x20000074ff737230 */ /* 0x100fe40000004100 */
[----:B------:R-:W-:Y:S01]  /*74f0*/  FFMA R30, R81, R111, R30 ;  /* 0x0000006f511e7223 */ /* 0x000fe2000000001e */
[----:B------:R-:W-:Y:S01]  /*7500*/  F2FP.SATFINITE.E4M3.F32.PACK_AB_MERGE_C R162, R25, R24, R163 ;  /* 0x0000001819a2723e */ /* 0x000fe200048070a3 */
[C---:B------:R-:W-:Y:S01]  /*7510*/  FFMA R35, R81.reuse, R112, R35 ;  /* 0x0000007051237223 */ /* 0x040fe20000000023 */
[C---:B------:R-:W-:Y:S01]  /*7520*/  FFMA R32, R81.reuse, R113, R32 ;  /* 0x0000007151207223 */ /* 0x040fe20000000020 */
[----:B------:R-:W-:Y:S01]  /*7530*/  FFMA R33, R81, R114, R33 ;  /* 0x0000007251217223 */ /* 0x000fe20000000021 */
[----:B------:R-:W-:Y:S02]  /*7540*/  HADD2.F32 R116, -RZ, R116.H1_H1 ;  /* 0x30000074ff747230 */ /* 0x000fe40000004100 */
        /* <DEDUP_REMOVED lines=9> */
[----:B------:R-:W-:Y:S01]  /*75e0*/  HADD2.F32 R120, -RZ, R120.H1_H1 ;  /* 0x30000078ff787230 */ /* 0x000fe20000004100 */
[----:B------:R1:W-:Y:S01]  /*75f0*/  STS.128 [R178+0x2010], R160 ;  /* 0x002010a0b2007388 */ /* 0x0003e20000000c00 */
[----:B------:R-:W-:Y:S01]  /*7600*/  F2FP.SATFINITE.E4M3.F32.PACK_AB_MERGE_C R184, R39, R34, RZ ;  /* 0x0000002227b8723e */ /* 0x000fe200048070ff */
[C---:B------:R-:W-:Y:S01]  /*7610*/  FMUL R38, R78.reuse, R42 ;  /* 0x0000002a4e267220 */ /* 0x040fe20000400000 */
[C---:B------:R-:W-:Y:S01]  /*7620*/  FMUL R43, R78.reuse, R43 ;  /* 0x0000002b4e2b7220 */ /* 0x040fe20000400000 */
[--C-:B------:R-:W-:Y:S01]  /*7630*/  HADD2.F32 R123, -RZ, R124.reuse.H0_H0 ;  /* 0x2000007cff7b7230 */ /* 0x100fe20000004100 */
[----:B------:R-:W-:Y:S01]  /*7640*/  F2FP.SATFINITE.E4M3.F32.PACK_AB_MERGE_C R184, R33, R32, R184 ;  /* 0x0000002021b8723e */ /* 0x000fe200048070b8 */
[C---:B------:R-:W-:Y:S01]  /*7650*/  FFMA R38, R81.reuse, R119, R38 ;  /* 0x0000007751267223 */ /* 0x040fe20000000026 */
        /* <DEDUP_REMOVED lines=12> */
[C---:B------:R-:W-:Y:S01]  /*7720*/  FFMA R45, R81.reuse, R126, R45 ;  /* 0x0000007e512d7223 */ /* 0x040fe2000000002d */
[----:B------:R-:W-:Y:S02]  /*7730*/  HADD2.F32 R128, -RZ, R128.H1_H1 ;  /* 0x30000080ff807230 */ /* 0x000fe40000004100 */
[C---:B------:R-:W-:Y:S01]  /*7740*/  FMUL R46, R78.reuse, R50 ;  /* 0x000000324e2e7220 */ /* 0x040fe20000400000 */
[C---:B------:R-:W-:Y:S01]  /*7750*/  FMUL R51, R78.reuse, R51 ;  /* 0x000000334e337220 */ /* 0x040fe20000400000 */
[--C-:B------:R-:W-:Y:S02]  /*7760*/  HADD2.F32 R131, -RZ, R132.reuse.H0_H0 ;  /* 0x20000084ff837230 */ /* 0x100fe40000004100 */
[C---:B------:R-:W-:Y:S01]  /*7770*/  FMUL R50, R78.reuse, R54 ;  /* 0x000000364e327220 */ /* 0x040fe20000400000 */
[C---:B------:R-:W-:Y:S01]  /*7780*/  FFMA R46, R81.reuse, R127, R46 ;  /* 0x0000007f512e7223 */ /* 0x040fe2000000002e */
[----:B------:R-:W-:Y:S02]  /*7790*/  HADD2.F32 R132, -RZ, R132.H1_H1 ;  /* 0x30000084ff847230 */ /* 0x000fe40000004100 */
[C---:B------:R-:W-:Y:S01]  /*77a0*/  FFMA R51, R81.reuse, R128, R51 ;  /* 0x0000008051337223 */ /* 0x040fe20000000033 */
[C---:B------:R-:W-:Y:S01]  /*77b0*/  FMUL R55, R78.reuse, R55 ;  /* 0x000000374e377220 */ /* 0x040fe20000400000 */
[C---:B------:R-:W-:Y:S01]  /*77c0*/  FFMA R48, R81.reuse, R129, R48 ;  /* 0x0000008151307223 */ /* 0x040fe20000000030 */
[C---:B------:R-:W-:Y:S01]  /*77d0*/  FFMA R49, R81.reuse, R130, R49 ;  /* 0x0000008251317223 */ /* 0x040fe20000000031 */
[--C-:B------:R-:W-:Y:S02]  /*77e0*/  HADD2.F32 R135, -RZ, R136.reuse.H0_H0 ;  /* 0x20000088ff877230 */ /* 0x100fe40000004100 */
[C---:B------:R-:W-:Y:S01]  /*77f0*/  FFMA R50, R81.reuse, R131, R50 ;  /* 0x0000008351327223 */ /* 0x040fe20000000032 */
[----:B------:R-:W-:Y:S02]  /*7800*/  HADD2.F32 R136, -RZ, R136.H1_H1 ;  /* 0x30000088ff887230 */ /* 0x000fe40000004100 */
[C---:B------:R-:W-:Y:S01]  /*7810*/  FMUL R54, R78.reuse, R58 ;  /* 0x0000003a4e367220 */ /* 0x040fe20000400000 */
        /* <DEDUP_REMOVED lines=16> */
[----:B------:R-:W-:Y:S01]  /*7920*/  FFMA R63, R81, R140, R63 ;  /* 0x0000008c513f7223 */ /* 0x000fe2000000003f */
[----:B------:R-:W-:Y:S01]  /*7930*/  FMUL R67, R78, R67 ;  /* 0x000000434e437220 */ /* 0x000fe20000400000 */
[----:B------:R-:W-:Y:S01]  /*7940*/  F2FP.SATFINITE.E4M3.F32.PACK_AB_MERGE_C R186, R47, R42, RZ ;  /* 0x0000002a2fba723e */ /* 0x000fe200048070ff */
[----:B------:R-:W-:Y:S01]  /*7950*/  FFMA R60, R81, R83, R60 ;  /* 0x00000053513c7223 */ /* 0x000fe2000000003c */
[----:B------:R-:W-:Y:S01]  /*7960*/  F2FP.SATFINITE.E4M3.F32.PACK_AB_MERGE_C R187, R51, R46, RZ ;  /* 0x0000002e33bb723e */ /* 0x000fe200048070ff */
[C---:B------:R-:W-:Y:S01]  /*7970*/  FFMA R61, R81.reuse, R80, R61 ;  /* 0x00000050513d7223 */ /* 0x040fe2000000003d */
[C---:B------:R-:W-:Y:S01]  /*7980*/  FFMA R62, R81.reuse, R85, R62 ;  /* 0x00000055513e7223 */ /* 0x040fe2000000003e */
[----:B------:R-:W-:Y:S01]  /*7990*/  FFMA R67, R81, R82, R67 ;  /* 0x0000005251437223 */ /* 0x000fe20000000043 */
[----:B------:R-:W-:Y:S02]  /*79a0*/  F2FP.SATFINITE.E4M3.F32.PACK_AB_MERGE_C R186, R41, R40, R186 ;  /* 0x0000002829ba723e */ /* 0x000fe400048070ba */
[----:B------:R-:W-:Y:S02]  /*79b0*/  F2FP.SATFINITE.E4M3.F32.PACK_AB_MERGE_C R187, R45, R44, R187 ;  /* 0x0000002c2dbb723e */ /* 0x000fe400048070bb */
[----:B------:R-:W-:Y:S02]  /*79c0*/  F2FP.SATFINITE.E4M3.F32.PACK_AB_MERGE_C R188, R55, R50, RZ ;  /* 0x0000003237bc723e */ /* 0x000fe400048070ff */
[----:B------:R-:W-:Y:S01]  /*79d0*/  F2FP.SATFINITE.E4M3.F32.PACK_AB_MERGE_C R189, R59, R54, RZ ;  /* 0x000000363bbd723e */ /* 0x000fe200048070ff */
[----:B------:R1:W-:Y:S01]  /*79e0*/  STS.128 [R177+0x2020], R184 ;  /* 0x002020b8b1007388 */ /* 0x0003e20000000c00 */
[----:B------:R-:W-:Y:S02]  /*79f0*/  F2FP.SATFINITE.E4M3.F32.PACK_AB_MERGE_C R190, R63, R58, RZ ;  /* 0x0000003a3fbe723e */ /* 0x000fe400048070ff */
[----:B------:R-:W-:Y:S02]  /*7a00*/  F2FP.SATFINITE.E4M3.F32.PACK_AB_MERGE_C R182, R67, R62, RZ ;  /* 0x0000003e43b6723e */ /* 0x000fe400048070ff */
[----:B------:R-:W-:Y:S02]  /*7a10*/  F2FP.SATFINITE.E4M3.F32.PACK_AB_MERGE_C R188, R49, R48, R188 ;  /* 0x0000003031bc723e */ /* 0x000fe400048070bc */
[----:B------:R-:W-:Y:S02]  /*7a20*/  F2FP.SATFINITE.E4M3.F32.PACK_AB_MERGE_C R189, R53, R52, R189 ;  /* 0x0000003435bd723e */ /* 0x000fe400048070bd */
[----:B------:R-:W-:Y:S02]  /*7a30*/  F2FP.SATFINITE.E4M3.F32.PACK_AB_MERGE_C R190, R57, R56, R190 ;  /* 0x0000003839be723e */ /* 0x000fe400048070be */
[----:B------:R-:W-:Y:S02]  /*7a40*/  F2FP.SATFINITE.E4M3.F32.PACK_AB_MERGE_C R191, R61, R60, R182 ;  /* 0x0000003c3dbf723e */ /* 0x000fe400048070b6 */
[----:B------:R-:W-:Y:S03]  /*7a50*/  IADD3 R76, PT, PT, R76, 0x1, RZ ;  /* 0x000000014c4c7810 */ /* 0x000fe60007ffe0ff */
[----:B------:R1:W-:Y:S01]  /*7a60*/  STS.128 [R176+0x2030], R188 ;  /* 0x002030bcb0007388 */ /* 0x0003e20000000c00 */
[----:B------:R-:W-:Y:S01]  /*7a70*/  @!PT LDS RZ, [RZ] ;  /* 0x00000000fffff984 */ /* 0x000fe20000000800 */
[----:B------:R-:W-:Y:S01]  /*7a80*/  @!PT LDS RZ, [RZ] ;  /* 0x00000000fffff984 */ /* 0x000fe20000000800 */
[----:B------:R-:W-:Y:S01]  /*7a90*/  @!PT LDS RZ, [RZ] ;  /* 0x00000000fffff984 */ /* 0x000fe20000000800 */
[----:B------:R-:W-:Y:S01]  /*7aa0*/  @!PT LDS RZ, [RZ] ;  /* 0x00000000fffff984 */ /* 0x000fe20000000800 */
[----:B------:R3:W-:Y:S07]  /*7ab0*/  MEMBAR.ALL.CTA ;  /* 0x0000000000007992 */ /* 0x0007ee0000008000 */
[----:B---3--:R-:W3:Y:S02]  /*7ac0*/  FENCE.VIEW.ASYNC.S ;  /* 0x00000000000073c6 */ /* 0x008ee40000000000 */
[----:B---3--:R-:W-:Y:S06]  /*7ad0*/  BAR.SYNC.DEFER_BLOCKING 0x1, 0x80 ;  /* 0x0042000000007b1d */ /* 0x008fec0000010000 */
[----:B------:R-:W-:Y:S05]  /*7ae0*/  @P0 BRA `(.L_x_124) ;  /* 0x0000000000340947 */ /* 0x000fea0003800000 */
[----:B------:R-:W-:Y:S01]  /*7af0*/  UIADD3 UR12, UPT, UPT, UR43, 0x2400, URZ ;  /* 0x000024002b0c7890 */ /* 0x000fe2000fffe0ff */
[----:B------:R-:W-:Y:S01]  /*7b00*/  R2UR UR9, R155 ;  /* 0x000000009b0972ca */ /* 0x000fe200000e0000 */
[----:B------:R-:W-:Y:S01]  /*7b10*/  UIADD3 UR10, UP0, UPT, UR46, 0x680, URZ ;  /* 0x000006802e0a7890 */ /* 0x000fe2000ff1e0ff */
[----:B------:R-:W-:Y:S01]  /*7b20*/  R2UR UR8, R165 ;  /* 0x00000000a50872ca */ /* 0x000fe200000e0000 */
[----:B------:R-:W-:Y:S02]  /*7b30*/  UMOV UR7, UR36 ;  /* 0x0000002400077c82 */ /* 0x000fe40008000000 */
[----:B------:R-:W-:Y:S01]  /*7b40*/  IMAD.U32 R179, RZ, RZ, UR12 ;  /* 0x0000000cffb37e24 */ /* 0x000fe2000f8e00ff */
[----:B------:R-:W-:Y:S04]  /*7b50*/  UIADD3.X UR11, UPT, UPT, URZ, UR47, URZ, UP0, !UPT ;  /* 0x0000002fff0b7290 */ /* 0x000fe800087fe4ff */
[----:B------:R-:W-:Y:S03]  /*7b60*/  R2UR UR4, R179 ;  /* 0x00000000b30472ca */ /* 0x000fe600000e0000 */
[----:B------:R-:W-:Y:S02]  /*7b70*/  USHF.L.U32 UR5, UR9, 0x6, URZ ;  /* 0x0000000609057899 */ /* 0x000fe400080006ff */
[----:B------:R-:W-:Y:S09]  /*7b80*/  USHF.L.U32 UR6, UR8, 0x7, URZ ;  /* 0x0000000708067899 */ /* 0x000ff200080006ff */
[----:B------:R3:W-:Y:S01]  /*7b90*/  UTMASTG.3D [UR4], [UR10] ;  /* 0x000000040a0073b5 */ /* 0x0007e20008010000 */
[----:B------:R0:W-:Y:S01]  /*7ba0*/  UTMACMDFLUSH ;  /* 0x00000000000079b7 */ /* 0x0001e20000000000 */
[----:B---3--:R-:W-:Y:S04]  /*7bb0*/  DEPBAR.LE SB0, 0x0 ;  /* 0x000080000000791a */ /* 0x008fe80000000000 */
.L_x_124:
[----:B------:R-:W-:Y:S05]  /*7bc0*/  BSYNC.RECONVERGENT B0 ;  /* 0x0000000000007941 */ /* 0x000fea0003800200 */
.L_x_123:
[----:B------:R-:W-:Y:S01]  /*7bd0*/  BAR.SYNC.DEFER_BLOCKING 0x1, 0x80 ;  /* 0x0042000000007b1d */ /* 0x000fe20000010000 */
[----:B------:R-:W-:Y:S01]  /*7be0*/  ISETP.NE.AND P2, PT, R180, RZ, PT ;  /* 0x000000ffb400720c */ /* 0x000fe20003f45270 */
[----:B------:R-:W-:Y:S01]  /*7bf0*/  IMAD.IADD R155, R75, 0x1, R143 ;  /* 0x000000014b9b7824 */ /* 0x000fe200078e028f */
[----:B------:R-:W-:Y:S01]  /*7c00*/  ISETP.NE.AND P0, PT, R181, 0x2, PT ;  /* 0x00000002b500780c */ /* 0x000fe20003f05270 */
[----:B------:R-:W-:Y:S01]  /*7c10*/  IMAD.IADD R165, R77, 0x1, R154 ;  /* 0x000000014da57824 */ /* 0x000fe200078e029a */
[----:B------:R-:W-:Y:S02]  /*7c20*/  ISETP.NE.AND P1, PT, R76, 0x4, PT ;  /* 0x000000044c00780c */ /* 0x000fe40003f25270 */
[----:B------:R-:W-:Y:S02]  /*7c30*/  SEL R3, RZ, 0x1, P0 ;  /* 0x00000001ff037807 */ /* 0x000fe40000000000 */
[----:B------:R-:W-:Y:S02]  /*7c40*/  SEL R0, RZ, 0x1, P1 ;  /* 0x00000001ff007807 */ /* 0x000fe40000800000 */
[----:B------:R-:W-:Y:S02]  /*7c50*/  LOP3.LUT R174, R174, R3, RZ, 0x3c, !PT ;  /* 0x00000003aeae7212 */ /* 0x000fe400078e3cff */
[----:B------:R-:W-:Y:S02]  /*7c60*/  LOP3.LUT R175, R175, R0, RZ, 0x3c, !PT ;  /* 0x00000000afaf7212 */ /* 0x000fe400078e3cff */
[----:B------:R-:W-:Y:S02]  /*7c70*/  @P2 R2UR UR36, R171 ;  /* 0x00000000ab2422ca */ /* 0x000fe400000e0000 */
[----:B------:R-:W-:Y:S02]  /*7c80*/  SEL R181, R181, RZ, P0 ;  /* 0x000000ffb5b57207 */ /* 0x000fe40000000000 */
[----:B------:R-:W-:Y:S01]  /*7c90*/  SEL R76, R76, RZ, P1 ;  /* 0x000000ff4c4c7207 */ /* 0x000fe20000800000 */
[----:B------:R-:W-:Y:S10]  /*7ca0*/  @P2 BRA `(.L_x_125) ;  /* 0xffffffdc00702947 */ /* 0x000ff4000383ffff */
[----:B------:R-:W-:Y:S05]  /*7cb0*/  EXIT ;  /* 0x000000000000794d */ /* 0x000fea0003800000 */
.L_x_20:
[----:B--2---:R2:W1:Y:S02]  /*7cc0*/  SYNCS.PHASECHK.TRANS64.TRYWAIT P0, [R3+URZ+0x2b0], R2 ;  /* 0x0002b002030075a7 */ /* 0x00446400080011ff */
[----:B-1----:R-:W-:Y:S05]  /*7cd0*/  @!P0 NANOSLEEP.SYNCS 0x989680 ;  /* 0x009896800000895d */ /* 0x002fea0003900000 */
[----:B------:R-:W1:Y:S02]  /*7ce0*/  @!P0 SYNCS.PHASECHK.TRANS64 P0, [R3+URZ+0x2b0], R2 ;  /* 0x0002b002030085a7 */ /* 0x000e6400080010ff */
[----:B-1----:R-:W-:Y:S05]  /*7cf0*/  @!P0 BRA `(.L_x_20) ;  /* 0xfffffffc00f08947 */ /* 0x002fea000383ffff */
[----:B------:R-:W-:Y:S05]  /*7d00*/  BRA `(.L_x_126) ;  /* 0xffffff9c00187947 */ /* 0x000fea000383ffff */
.L_x_23:
[----:B-1----:R-:W-:-:S07]  /*7d10*/  MOV R2, UR33 ;  /* 0x0000002100027c02 */ /* 0x002fce0008000f00 */
.L_x_127:
[----:B-1----:R1:W2:Y:S02]  /*7d20*/  SYNCS.PHASECHK.TRANS64.TRYWAIT P0, [R2+URZ+0x110], R5 ;  /* 0x00011005020075a7 */ /* 0x0022a400080011ff */
[----:B--2---:R-:W-:Y:S05]  /*7d30*/  @!P0 NANOSLEEP.SYNCS 0x989680 ;  /* 0x009896800000895d */ /* 0x004fea0003900000 */
[----:B------:R-:W2:Y:S02]  /*7d40*/  @!P0 SYNCS.PHASECHK.TRANS64 P0, [R2+URZ+0x110], R5 ;  /* 0x00011005020085a7 */ /* 0x000ea400080010ff */
[----:B--2---:R-:W-:Y:S05]  /*7d50*/  @!P0 BRA `(.L_x_127) ;  /* 0xfffffffc00f08947 */ /* 0x004fea000383ffff */
[----:B------:R-:W-:Y:S05]  /*7d60*/  BRA `(.L_x_22) ;  /* 0xffffff9c00687947 */ /* 0x000fea000383ffff */
.L_x_29:
[----:B-1----:R-:W-:-:S07]  /*7d70*/  MOV R2, UR17 ;  /* 0x0000001100027c02 */ /* 0x002fce0008000f00 */
.L_x_128:
[----:B-1----:R1:W2:Y:S02]  /*7d80*/  SYNCS.PHASECHK.TRANS64.TRYWAIT P0, [R2+URZ+0x110], R5 ;  /* 0x00011005020075a7 */ /* 0x0022a400080011ff */
[----:B--2---:R-:W-:Y:S05]  /*7d90*/  @!P0 NANOSLEEP.SYNCS 0x989680 ;  /* 0x009896800000895d */ /* 0x004fea0003900000 */
[----:B------:R-:W2:Y:S02]  /*7da0*/  @!P0 SYNCS.PHASECHK.TRANS64 P0, [R2+URZ+0x110], R5 ;  /* 0x00011005020085a7 */ /* 0x000ea400080010ff */
[----:B--2---:R-:W-:Y:S05]  /*7db0*/  @!P0 BRA `(.L_x_128) ;  /* 0xfffffffc00f08947 */ /* 0x004fea000383ffff */
[----:B------:R-:W-:Y:S05]  /*7dc0*/  BRA `(.L_x_28) ;  /* 0xffffffa000107947 */ /* 0x000fea000383ffff */
.L_x_33:
[----:B-1----:R1:W2:Y:S02]  /*7dd0*/  SYNCS.PHASECHK.TRANS64.TRYWAIT P0, [R2+URZ+0x240], R3 ;  /* 0x00024003020075a7 */ /* 0x0022a400080011ff */
[----:B--2---:R-:W-:Y:S05]  /*7de0*/  @!P0 NANOSLEEP.SYNCS 0x989680 ;  /* 0x009896800000895d */ /* 0x004fea0003900000 */
[----:B------:R-:W2:Y:S02]  /*7df0*/  @!P0 SYNCS.PHASECHK.TRANS64 P0, [R2+URZ+0x240], R3 ;  /* 0x00024003020085a7 */ /* 0x000ea400080010ff */
[----:B--2---:R-:W-:Y:S05]  /*7e00*/  @!P0 BRA `(.L_x_33) ;  /* 0xfffffffc00f08947 */ /* 0x004fea000383ffff */
[----:B------:R-:W-:Y:S05]  /*7e10*/  BRA `(.L_x_129) ;  /* 0xffffffa000a07947 */ /* 0x000fea000383ffff */
.L_x_37:
[----:B----4-:R-:W-:-:S07]  /*7e20*/  MOV R0, UR5 ;  /* 0x0000000500007c02 */ /* 0x010fce0008000f00 */
.L_x_130:
[----:B-1----:R1:W2:Y:S02]  /*7e30*/  SYNCS.PHASECHK.TRANS64.TRYWAIT P0, [R0+URZ], R3 ;  /* 0x00000003000075a7 */ /* 0x0022a400080011ff */
[----:B--2---:R-:W-:Y:S05]  /*7e40*/  @!P0 NANOSLEEP.SYNCS 0x989680 ;  /* 0x009896800000895d */ /* 0x004fea0003900000 */
[----:B------:R-:W2:Y:S02]  /*7e50*/  @!P0 SYNCS.PHASECHK.TRANS64 P0, [R0+URZ], R3 ;  /* 0x00000003000085a7 */ /* 0x000ea400080010ff */
[----:B--2---:R-:W-:Y:S05]  /*7e60*/  @!P0 BRA `(.L_x_130) ;  /* 0xfffffffc00f08947 */ /* 0x004fea000383ffff */
[----:B------:R-:W-:Y:S05]  /*7e70*/  BRA `(.L_x_131) ;  /* 0xffffffa800107947 */ /* 0x000fea000383ffff */
.L_x_38:
[----:B----4-:R-:W-:-:S07]  /*7e80*/  MOV R0, UR5 ;  /* 0x0000000500007c02 */ /* 0x010fce0008000f00 */
.L_x_132:
[----:B-1----:R1:W2:Y:S02]  /*7e90*/  SYNCS.PHASECHK.TRANS64.TRYWAIT P0, [R0+URZ], R3 ;  /* 0x00000003000075a7 */ /* 0x0022a400080011ff */
[----:B--2---:R-:W-:Y:S05]  /*7ea0*/  @!P0 NANOSLEEP.SYNCS 0x989680 ;  /* 0x009896800000895d */ /* 0x004fea0003900000 */
[----:B------:R-:W2:Y:S02]  /*7eb0*/  @!P0 SYNCS.PHASECHK.TRANS64 P0, [R0+URZ], R3 ;  /* 0x00000003000085a7 */ /* 0x000ea400080010ff */
[----:B--2---:R-:W-:Y:S05]  /*7ec0*/  @!P0 BRA `(.L_x_132) ;  /* 0xfffffffc00f08947 */ /* 0x004fea000383ffff */
[----:B------:R-:W-:Y:S05]  /*7ed0*/  BRA `(.L_x_133) ;  /* 0xffffffa8001c7947 */ /* 0x000fea000383ffff */
.L_x_39:
[----:B----4-:R-:W-:-:S07]  /*7ee0*/  MOV R0, UR5 ;  /* 0x0000000500007c02 */ /* 0x010fce0008000f00 */
.L_x_134:
[----:B-1----:R1:W2:Y:S02]  /*7ef0*/  SYNCS.PHASECHK.TRANS64.TRYWAIT P0, [R0+URZ], R3 ;  /* 0x00000003000075a7 */ /* 0x0022a400080011ff */
[----:B--2---:R-:W-:Y:S05]  /*7f00*/  @!P0 NANOSLEEP.SYNCS 0x989680 ;  /* 0x009896800000895d */ /* 0x004fea0003900000 */
[----:B------:R-:W2:Y:S02]  /*7f10*/  @!P0 SYNCS.PHASECHK.TRANS64 P0, [R0+URZ], R3 ;  /* 0x00000003000085a7 */ /* 0x000ea400080010ff */
[----:B--2---:R-:W-:Y:S05]  /*7f20*/  @!P0 BRA `(.L_x_134) ;  /* 0xfffffffc00f08947 */ /* 0x004fea000383ffff */
[----:B------:R-:W-:Y:S05]  /*7f30*/  BRA `(.L_x_135) ;  /* 0xffffffa800287947 */ /* 0x000fea000383ffff */
.L_x_40:
[----:B----4-:R-:W-:-:S07]  /*7f40*/  MOV R0, UR5 ;  /* 0x0000000500007c02 */ /* 0x010fce0008000f00 */
.L_x_136:
[----:B-1----:R1:W2:Y:S02]  /*7f50*/  SYNCS.PHASECHK.TRANS64.TRYWAIT P0, [R0+URZ], R3 ;  /* 0x00000003000075a7 */ /* 0x0022a400080011ff */
[----:B--2---:R-:W-:Y:S05]  /*7f60*/  @!P0 NANOSLEEP.SYNCS 0x989680 ;  /* 0x009896800000895d */ /* 0x004fea0003900000 */
[----:B------:R-:W2:Y:S02]  /*7f70*/  @!P0 SYNCS.PHASECHK.TRANS64 P0, [R0+URZ], R3 ;  /* 0x00000003000085a7 */ /* 0x000ea400080010ff */
[----:B--2---:R-:W-:Y:S05]  /*7f80*/  @!P0 BRA `(.L_x_136) ;  /* 0xfffffffc00f08947 */ /* 0x004fea000383ffff */
[----:B------:R-:W-:Y:S05]  /*7f90*/  BRA `(.L_x_137) ;  /* 0xffffffa800347947 */ /* 0x000fea000383ffff */
.L_x_41:
[----:B----4-:R-:W-:-:S07]  /*7fa0*/  MOV R0, UR5 ;  /* 0x0000000500007c02 */ /* 0x010fce0008000f00 */
.L_x_138:
[----:B-1----:R1:W2:Y:S02]  /*7fb0*/  SYNCS.PHASECHK.TRANS64.TRYWAIT P0, [R0+URZ], R3 ;  /* 0x00000003000075a7 */ /* 0x0022a400080011ff */
[----:B--2---:R-:W-:Y:S05]  /*7fc0*/  @!P0 NANOSLEEP.SYNCS 0x989680 ;  /* 0x009896800000895d */ /* 0x004fea0003900000 */
[----:B------:R-:W2:Y:S02]  /*7fd0*/  @!P0 SYNCS.PHASECHK.TRANS64 P0, [R0+URZ], R3 ;  /* 0x00000003000085a7 */ /* 0x000ea400080010ff */
[----:B--2---:R-:W-:Y:S05]  /*7fe0*/  @!P0 BRA `(.L_x_138) ;  /* 0xfffffffc00f08947 */ /* 0x004fea000383ffff */
[----:B------:R-:W-:Y:S05]  /*7ff0*/  BRA `(.L_x_139) ;  /* 0xffffffa800407947 */ /* 0x000fea000383ffff */
.L_x_42:
[----:B----4-:R-:W-:-:S07]  /*8000*/  MOV R0, UR5 ;  /* 0x0000000500007c02 */ /* 0x010fce0008000f00 */
.L_x_140:
[----:B-1----:R1:W2:Y:S02]  /*8010*/  SYNCS.PHASECHK.TRANS64.TRYWAIT P0, [R0+URZ], R3 ;  /* 0x00000003000075a7 */ /* 0x0022a400080011ff */
[----:B--2---:R-:W-:Y:S05]  /*8020*/  @!P0 NANOSLEEP.SYNCS 0x989680 ;  /* 0x009896800000895d */ /* 0x004fea0003900000 */
[----:B------:R-:W2:Y:S02]  /*8030*/  @!P0 SYNCS.PHASECHK.TRANS64 P0, [R0+URZ], R3 ;  /* 0x00000003000085a7 */ /* 0x000ea400080010ff */
[----:B--2---:R-:W-:Y:S05]  /*8040*/  @!P0 BRA `(.L_x_140) ;  /* 0xfffffffc00f08947 */ /* 0x004fea000383ffff */
[----:B------:R-:W-:Y:S05]  /*8050*/  BRA `(.L_x_141) ;  /* 0xffffffa8004c7947 */ /* 0x000fea000383ffff */
.L_x_43:
[----:B----4-:R-:W-:-:S07]  /*8060*/  MOV R0, UR5 ;  /* 0x0000000500007c02 */ /* 0x010fce0008000f00 */
.L_x_142:
[----:B-1----:R1:W2:Y:S02]  /*8070*/  SYNCS.PHASECHK.TRANS64.TRYWAIT P0, [R0+URZ], R3 ;  /* 0x00000003000075a7 */ /* 0x0022a400080011ff */
[----:B--2---:R-:W-:Y:S05]  /*8080*/  @!P0 NANOSLEEP.SYNCS 0x989680 ;  /* 0x009896800000895d */ /* 0x004fea0003900000 */
[----:B------:R-:W2:Y:S02]  /*8090*/  @!P0 SYNCS.PHASECHK.TRANS64 P0, [R0+URZ], R3 ;  /* 0x00000003000085a7 */ /* 0x000ea400080010ff */
[----:B--2---:R-:W-:Y:S05]  /*80a0*/  @!P0 BRA `(.L_x_142) ;  /* 0xfffffffc00f08947 */ /* 0x004fea000383ffff */
[----:B------:R-:W-:Y:S05]  /*80b0*/  BRA `(.L_x_143) ;  /* 0xffffffa800587947 */ /* 0x000fea000383ffff */
.L_x_44:
[----:B----4-:R-:W-:-:S07]  /*80c0*/  MOV R0, UR5 ;  /* 0x0000000500007c02 */ /* 0x010fce0008000f00 */
.L_x_144:
[----:B-1----:R1:W2:Y:S02]  /*80d0*/  SYNCS.PHASECHK.TRANS64.TRYWAIT P0, [R0+URZ], R3 ;  /* 0x00000003000075a7 */ /* 0x0022a400080011ff */
[----:B--2---:R-:W-:Y:S05]  /*80e0*/  @!P0 NANOSLEEP.SYNCS 0x989680 ;  /* 0x009896800000895d */ /* 0x004fea0003900000 */
[----:B------:R-:W2:Y:S02]  /*80f0*/  @!P0 SYNCS.PHASECHK.TRANS64 P0, [R0+URZ], R3 ;  /* 0x00000003000085a7 */ /* 0x000ea400080010ff */
[----:B--2---:R-:W-:Y:S05]  /*8100*/  @!P0 BRA `(.L_x_144) ;  /* 0xfffffffc00f08947 */ /* 0x004fea000383ffff */
[----:B------:R-:W-:Y:S05]  /*8110*/  BRA `(.L_x_145) ;  /* 0xffffffa800647947 */ /* 0x000fea000383ffff */
.L_x_45:
[----:B----4-:R-:W-:-:S07]  /*8120*/  MOV R0, UR5 ;  /* 0x0000000500007c02 */ /* 0x010fce0008000f00 */
.L_x_146:
[----:B-1----:R1:W2:Y:S02]  /*8130*/  SYNCS.PHASECHK.TRANS64.TRYWAIT P0, [R0+URZ], R3 ;  /* 0x00000003000075a7 */ /* 0x0022a400080011ff */
[----:B--2---:R-:W-:Y:S05]  /*8140*/  @!P0 NANOSLEEP.SYNCS 0x989680 ;  /* 0x009896800000895d */ /* 0x004fea0003900000 */
[----:B------:R-:W2:Y:S02]  /*8150*/  @!P0 SYNCS.PHASECHK.TRANS64 P0, [R0+URZ], R3 ;  /* 0x00000003000085a7 */ /* 0x000ea400080010ff */
[----:B--2---:R-:W-:Y:S05]  /*8160*/  @!P0 BRA `(.L_x_146) ;  /* 0xfffffffc00f08947 */ /* 0x004fea000383ffff */
[----:B------:R-:W-:Y:S05]  /*8170*/  BRA `(.L_x_147) ;  /* 0xffffffa800707947 */ /* 0x000fea000383ffff */
.L_x_46:
[----:B----4-:R-:W-:-:S07]  /*8180*/  MOV R0, UR5 ;  /* 0x0000000500007c02 */ /* 0x010fce0008000f00 */
.L_x_148:
[----:B-1----:R1:W2:Y:S02]  /*8190*/  SYNCS.PHASECHK.TRANS64.TRYWAIT P0, [R0+URZ], R3 ;  /* 0x00000003000075a7 */ /* 0x0022a400080011ff */
[----:B--2---:R-:W-:Y:S05]  /*81a0*/  @!P0 NANOSLEEP.SYNCS 0x989680 ;  /* 0x009896800000895d */ /* 0x004fea0003900000 */
[----:B------:R-:W2:Y:S02]  /*81b0*/  @!P0 SYNCS.PHASECHK.TRANS64 P0, [R0+URZ], R3 ;  /* 0x00000003000085a7 */ /* 0x000ea400080010ff */
[----:B--2---:R-:W-:Y:S05]  /*81c0*/  @!P0 BRA `(.L_x_148) ;  /* 0xfffffffc00f08947 */ /* 0x004fea000383ffff */
[----:B------:R-:W-:Y:S05]  /*81d0*/  BRA `(.L_x_149) ;  /* 0xffffffa8007c7947 */ /* 0x000fea000383ffff */
.L_x_47:
[----:B----4-:R-:W-:-:S07]  /*81e0*/  MOV R0, UR5 ;  /* 0x0000000500007c02 */ /* 0x010fce0008000f00 */
.L_x_150:
[----:B-1----:R1:W2:Y:S02]  /*81f0*/  SYNCS.PHASECHK.TRANS64.TRYWAIT P0, [R0+URZ], R3 ;  /* 0x00000003000075a7 */ /* 0x0022a400080011ff */
[----:B--2---:R-:W-:Y:S05]  /*8200*/  @!P0 NANOSLEEP.SYNCS 0x989680 ;  /* 0x009896800000895d */ /* 0x004fea0003900000 */
[----:B------:R-:W2:Y:S02]  /*8210*/  @!P0 SYNCS.PHASECHK.TRANS64 P0, [R0+URZ], R3 ;  /* 0x00000003000085a7 */ /* 0x000ea400080010ff */
[----:B--2---:R-:W-:Y:S05]  /*8220*/  @!P0 BRA `(.L_x_150) ;  /* 0xfffffffc00f08947 */ /* 0x004fea000383ffff */
[----:B------:R-:W-:Y:S05]  /*8230*/  BRA `(.L_x_151) ;  /* 0xffffffa800887947 */ /* 0x000fea000383ffff */
.L_x_48:
[----:B----4-:R-:W-:-:S07]  /*8240*/  MOV R0, UR5 ;  /* 0x0000000500007c02 */ /* 0x010fce0008000f00 */
.L_x_152:
[----:B-1----:R1:W2:Y:S02]  /*8250*/  SYNCS.PHASECHK.TRANS64.TRYWAIT P0, [R0+URZ], R3 ;  /* 0x00000003000075a7 */ /* 0x0022a400080011ff */
[----:B--2---:R-:W-:Y:S05]  /*8260*/  @!P0 NANOSLEEP.SYNCS 0x989680 ;  /* 0x009896800000895d */ /* 0x004fea0003900000 */
[----:B------:R-:W2:Y:S02]  /*8270*/  @!P0 SYNCS.PHASECHK.TRANS64 P0, [R0+URZ], R3 ;  /* 0x00000003000085a7 */ /* 0x000ea400080010ff */
[----:B--2---:R-:W-:Y:S05]  /*8280*/  @!P0 BRA `(.L_x_152) ;  /* 0xfffffffc00f08947 */ /* 0x004fea000383ffff */
[----:B------:R-:W-:Y:S05]  /*8290*/  BRA `(.L_x_153) ;  /* 0xffffffa800947947 */ /* 0x000fea000383ffff */
.L_x_49:
[----:B----4-:R-:W-:-:S07]  /*82a0*/  MOV R0, UR5 ;  /* 0x0000000500007c02 */ /* 0x010fce0008000f00 */
.L_x_154:
[----:B-1----:R1:W2:Y:S02]  /*82b0*/  SYNCS.PHASECHK.TRANS64.TRYWAIT P0, [R0+URZ], R3 ;  /* 0x00000003000075a7 */ /* 0x0022a400080011ff */
[----:B--2---:R-:W-:Y:S05]  /*82c0*/  @!P0 NANOSLEEP.SYNCS 0x989680 ;  /* 0x009896800000895d */ /* 0x004fea0003900000 */
[----:B------:R-:W2:Y:S02]  /*82d0*/  @!P0 SYNCS.PHASECHK.TRANS64 P0, [R0+URZ], R3 ;  /* 0x00000003000085a7 */ /* 0x000ea400080010ff */
[----:B--2---:R-:W-:Y:S05]  /*82e0*/  @!P0 BRA `(.L_x_154) ;  /* 0xfffffffc00f08947 */ /* 0x004fea000383ffff */
[----:B------:R-:W-:Y:S05]  /*82f0*/  BRA `(.L_x_155) ;  /* 0xffffffa800a07947 */ /* 0x000fea000383ffff */
.L_x_50:
[----:B----4-:R-:W-:-:S07]  /*8300*/  MOV R0, UR5 ;  /* 0x0000000500007c02 */ /* 0x010fce0008000f00 */
.L_x_156:
[----:B-1----:R1:W2:Y:S02]  /*8310*/  SYNCS.PHASECHK.TRANS64.TRYWAIT P0, [R0+URZ], R3 ;  /* 0x00000003000075a7 */ /* 0x0022a400080011ff */
[----:B--2---:R-:W-:Y:S05]  /*8320*/  @!P0 NANOSLEEP.SYNCS 0x989680 ;  /* 0x009896800000895d */ /* 0x004fea0003900000 */
[----:B------:R-:W2:Y:S02]  /*8330*/  @!P0 SYNCS.PHASECHK.TRANS64 P0, [R0+URZ], R3 ;  /* 0x00000003000085a7 */ /* 0x000ea400080010ff */
[----:B--2---:R-:W-:Y:S05]  /*8340*/  @!P0 BRA `(.L_x_156) ;  /* 0xfffffffc00f08947 */ /* 0x004fea000383ffff */
[----:B------:R-:W-:Y:S05]  /*8350*/  BRA `(.L_x_157) ;  /* 0xffffffa800ac7947 */ /* 0x000fea000383ffff */
.L_x_51:
[----:B----4-:R-:W-:-:S07]  /*8360*/  MOV R0, UR5 ;  /* 0x0000000500007c02 */ /* 0x010fce0008000f00 */
.L_x_158:
[----:B-1----:R1:W2:Y:S02]  /*8370*/  SYNCS.PHASECHK.TRANS64.TRYWAIT P0, [R0+URZ], R3 ;  /* 0x00000003000075a7 */ /* 0x0022a400080011ff */
[----:B--2---:R-:W-:Y:S05]  /*8380*/  @!P0 NANOSLEEP.SYNCS 0x989680 ;  /* 0x009896800000895d */ /* 0x004fea0003900000 */
[----:B------:R-:W2:Y:S02]  /*8390*/  @!P0 SYNCS.PHASECHK.TRANS64 P0, [R0+URZ], R3 ;  /* 0x00000003000085a7 */ /* 0x000ea400080010ff */
[----:B--2---:R-:W-:Y:S05]  /*83a0*/  @!P0 BRA `(.L_x_158) ;  /* 0xfffffffc00f08947 */ /* 0x004fea000383ffff */
[----:B------:R-:W-:Y:S05]  /*83b0*/  BRA `(.L_x_159) ;  /* 0xffffffa800b87947 */ /* 0x000fea000383ffff */
.L_x_52:
[----:B----4-:R-:W-:-:S07]  /*83c0*/  MOV R0, UR5 ;  /* 0x0000000500007c02 */ /* 0x010fce0008000f00 */
.L_x_160:
[----:B-1----:R1:W2:Y:S02]  /*83d0*/  SYNCS.PHASECHK.TRANS64.TRYWAIT P0, [R0+URZ], R3 ;  /* 0x00000003000075a7 */ /* 0x0022a400080011ff */
[----:B--2---:R-:W-:Y:S05]  /*83e0*/  @!P0 NANOSLEEP.SYNCS 0x989680 ;  /* 0x009896800000895d */ /* 0x004fea0003900000 */
[----:B------:R-:W2:Y:S02]  /*83f0*/  @!P0 SYNCS.PHASECHK.TRANS64 P0, [R0+URZ], R3 ;  /* 0x00000003000085a7 */ /* 0x000ea400080010ff */
[----:B--2---:R-:W-:Y:S05]  /*8400*/  @!P0 BRA `(.L_x_160) ;  /* 0xfffffffc00f08947 */ /* 0x004fea000383ffff */
[----:B------:R-:W-:Y:S05]  /*8410*/  BRA `(.L_x_161) ;  /* 0xffffffa800c47947 */ /* 0x000fea000383ffff */
.L_x_53:
[----:B----4-:R-:W-:-:S07]  /*8420*/  MOV R0, UR5 ;  /* 0x0000000500007c02 */ /* 0x010fce0008000f00 */
.L_x_162:
[----:B-1----:R1:W2:Y:S02]  /*8430*/  SYNCS.PHASECHK.TRANS64.TRYWAIT P0, [R0+URZ], R3 ;  /* 0x00000003000075a7 */ /* 0x0022a400080011ff */
[----:B--2---:R-:W-:Y:S05]  /*8440*/  @!P0 NANOSLEEP.SYNCS 0x989680 ;  /* 0x009896800000895d */ /* 0x004fea0003900000 */
[----:B------:R-:W2:Y:S02]  /*8450*/  @!P0 SYNCS.PHASECHK.TRANS64 P0, [R0+URZ], R3 ;  /* 0x00000003000085a7 */ /* 0x000ea400080010ff */
[----:B--2---:R-:W-:Y:S05]  /*8460*/  @!P0 BRA `(.L_x_162) ;  /* 0xfffffffc00f08947 */ /* 0x004fea000383ffff */
[----:B------:R-:W-:Y:S05]  /*8470*/  BRA `(.L_x_163) ;  /* 0xffffffa800d07947 */ /* 0x000fea000383ffff */
.L_x_54:
[----:B----4-:R-:W-:-:S07]  /*8480*/  MOV R0, UR5 ;  /* 0x0000000500007c02 */ /* 0x010fce0008000f00 */
.L_x_164:
[----:B-1----:R1:W2:Y:S02]  /*8490*/  SYNCS.PHASECHK.TRANS64.TRYWAIT P0, [R0+URZ], R3 ;  /* 0x00000003000075a7 */ /* 0x0022a400080011ff */
[----:B--2---:R-:W-:Y:S05]  /*84a0*/  @!P0 NANOSLEEP.SYNCS 0x989680 ;  /* 0x009896800000895d */ /* 0x004fea0003900000 */
[----:B------:R-:W2:Y:S02]  /*84b0*/  @!P0 SYNCS.PHASECHK.TRANS64 P0, [R0+URZ], R3 ;  /* 0x00000003000085a7 */ /* 0x000ea400080010ff */
[----:B--2---:R-:W-:Y:S05]  /*84c0*/  @!P0 BRA `(.L_x_164) ;  /* 0xfffffffc00f08947 */ /* 0x004fea000383ffff */
[----:B------:R-:W-:Y:S05]  /*84d0*/  BRA `(.L_x_165) ;  /* 0xffffffa800dc7947 */ /* 0x000fea000383ffff */
.L_x_55:
[----:B----4-:R-:W-:-:S07]  /*84e0*/  MOV R0, UR5 ;  /* 0x0000000500007c02 */ /* 0x010fce0008000f00 */
.L_x_166:
[----:B-1----:R1:W2:Y:S02]  /*84f0*/  SYNCS.PHASECHK.TRANS64.TRYWAIT P0, [R0+URZ], R3 ;  /* 0x00000003000075a7 */ /* 0x0022a400080011ff */
[----:B--2---:R-:W-:Y:S05]  /*8500*/  @!P0 NANOSLEEP.SYNCS 0x989680 ;  /* 0x009896800000895d */ /* 0x004fea0003900000 */
[----:B------:R-:W2:Y:S02]  /*8510*/  @!P0 SYNCS.PHASECHK.TRANS64 P0, [R0+URZ], R3 ;  /* 0x00000003000085a7 */ /* 0x000ea400080010ff */
[----:B--2---:R-:W-:Y:S05]  /*8520*/  @!P0 BRA `(.L_x_166) ;  /* 0xfffffffc00f08947 */ /* 0x004fea000383ffff */
[----:B------:R-:W-:Y:S05]  /*8530*/  BRA `(.L_x_167) ;  /* 0xffffffa800e87947 */ /* 0x000fea000383ffff */
.L_x_56:
[----:B----4-:R-:W-:-:S07]  /*8540*/  MOV R0, UR5 ;  /* 0x0000000500007c02 */ /* 0x010fce0008000f00 */
.L_x_168:
[----:B-1----:R1:W2:Y:S02]  /*8550*/  SYNCS.PHASECHK.TRANS64.TRYWAIT P0, [R0+URZ], R3 ;  /* 0x00000003000075a7 */ /* 0x0022a400080011ff */
[----:B--2---:R-:W-:Y:S05]  /*8560*/  @!P0 NANOSLEEP.SYNCS 0x989680 ;  /* 0x009896800000895d */ /* 0x004fea0003900000 */
[----:B------:R-:W2:Y:S02]  /*8570*/  @!P0 SYNCS.PHASECHK.TRANS64 P0, [R0+URZ], R3 ;  /* 0x00000003000085a7 */ /* 0x000ea400080010ff */
[----:B--2---:R-:W-:Y:S05]  /*8580*/  @!P0 BRA `(.L_x_168) ;  /* 0xfffffffc00f08947 */ /* 0x004fea000383ffff */
[----:B------:R-:W-:Y:S05]  /*8590*/  BRA `(.L_x_169) ;  /* 0xffffffa800f47947 */ /* 0x000fea000383ffff */
.L_x_57:
[----:B----4-:R-:W-:-:S07]  /*85a0*/  MOV R0, UR5 ;  /* 0x0000000500007c02 */ /* 0x010fce0008000f00 */
.L_x_170:
[----:B-1----:R1:W2:Y:S02]  /*85b0*/  SYNCS.PHASECHK.TRANS64.TRYWAIT P0, [R0+URZ], R3 ;  /* 0x00000003000075a7 */ /* 0x0022a400080011ff */
[----:B--2---:R-:W-:Y:S05]  /*85c0*/  @!P0 NANOSLEEP.SYNCS 0x989680 ;  /* 0x009896800000895d */ /* 0x004fea0003900000 */
[----:B------:R-:W2:Y:S02]  /*85d0*/  @!P0 SYNCS.PHASECHK.TRANS64 P0, [R0+URZ], R3 ;  /* 0x00000003000085a7 */ /* 0x000ea400080010ff */
[----:B--2---:R-:W-:Y:S05]  /*85e0*/  @!P0 BRA `(.L_x_170) ;  /* 0xfffffffc00f08947 */ /* 0x004fea000383ffff */
[----:B------:R-:W-:Y:S05]  /*85f0*/  BRA `(.L_x_171) ;  /* 0xffffffac00007947 */ /* 0x000fea000383ffff */
.L_x_58:
[----:B----4-:R-:W-:-:S07]  /*8600*/  MOV R0, UR5 ;  /* 0x0000000500007c02 */ /* 0x010fce0008000f00 */
.L_x_172:
[----:B-1----:R1:W2:Y:S02]  /*8610*/  SYNCS.PHASECHK.TRANS64.TRYWAIT P0, [R0+URZ], R3 ;  /* 0x00000003000075a7 */ /* 0x0022a400080011ff */
[----:B--2---:R-:W-:Y:S05]  /*8620*/  @!P0 NANOSLEEP.SYNCS 0x989680 ;  /* 0x009896800000895d */ /* 0x004fea0003900000 */
[----:B------:R-:W2:Y:S02]  /*8630*/  @!P0 SYNCS.PHASECHK.TRANS64 P0, [R0+URZ], R3 ;  /* 0x00000003000085a7 */ /* 0x000ea400080010ff */
[----:B--2---:R-:W-:Y:S05]  /*8640*/  @!P0 BRA `(.L_x_172) ;  /* 0xfffffffc00f08947 */ /* 0x004fea000383ffff */
[----:B------:R-:W-:Y:S05]  /*8650*/  BRA `(.L_x_173) ;  /* 0xffffffac000c7947 */ /* 0x000fea000383ffff */
.L_x_59:
[----:B----4-:R-:W-:-:S07]  /*8660*/  MOV R0, UR5 ;  /* 0x0000000500007c02 */ /* 0x010fce0008000f00 */
.L_x_174:
[----:B-1----:R1:W2:Y:S02]  /*8670*/  SYNCS.PHASECHK.TRANS64.TRYWAIT P0, [R0+URZ], R3 ;  /* 0x00000003000075a7 */ /* 0x0022a400080011ff */
[----:B--2---:R-:W-:Y:S05]  /*8680*/  @!P0 NANOSLEEP.SYNCS 0x989680 ;  /* 0x009896800000895d */ /* 0x004fea0003900000 */
[----:B------:R-:W2:Y:S02]  /*8690*/  @!P0 SYNCS.PHASECHK.TRANS64 P0, [R0+URZ], R3 ;  /* 0x00000003000085a7 */ /* 0x000ea400080010ff */
[----:B--2---:R-:W-:Y:S05]  /*86a0*/  @!P0 BRA `(.L_x_174) ;  /* 0xfffffffc00f08947 */ /* 0x004fea000383ffff */
[----:B------:R-:W-:Y:S05]  /*86b0*/  BRA `(.L_x_175) ;  /* 0xffffffac00187947 */ /* 0x000fea000383ffff */
.L_x_60:
[----:B----4-:R-:W-:-:S07]  /*86c0*/  MOV R0, UR5 ;  /* 0x0000000500007c02 */ /* 0x010fce0008000f00 */
.L_x_176:
[----:B-1----:R1:W2:Y:S02]  /*86d0*/  SYNCS.PHASECHK.TRANS64.TRYWAIT P0, [R0+URZ], R3 ;  /* 0x00000003000075a7 */ /* 0x0022a400080011ff */
[----:B--2---:R-:W-:Y:S05]  /*86e0*/  @!P0 NANOSLEEP.SYNCS 0x989680 ;  /* 0x009896800000895d */ /* 0x004fea0003900000 */
[----:B------:R-:W2:Y:S02]  /*86f0*/  @!P0 SYNCS.PHASECHK.TRANS64 P0, [R0+URZ], R3 ;  /* 0x00000003000085a7 */ /* 0x000ea400080010ff */
[----:B--2---:R-:W-:Y:S05]  /*8700*/  @!P0 BRA `(.L_x_176) ;  /* 0xfffffffc00f08947 */ /* 0x004fea000383ffff */
[----:B------:R-:W-:Y:S05]  /*8710*/  BRA `(.L_x_177) ;  /* 0xffffffac00247947 */ /* 0x000fea000383ffff */
.L_x_61:
[----:B----4-:R-:W-:-:S07]  /*8720*/  MOV R0, UR5 ;  /* 0x0000000500007c02 */ /* 0x010fce0008000f00 */
.L_x_178:
[----:B-1----:R1:W2:Y:S02]  /*8730*/  SYNCS.PHASECHK.TRANS64.TRYWAIT P0, [R0+URZ], R3 ;  /* 0x00000003000075a7 */ /* 0x0022a400080011ff */
[----:B--2---:R-:W-:Y:S05]  /*8740*/  @!P0 NANOSLEEP.SYNCS 0x989680 ;  /* 0x009896800000895d */ /* 0x004fea0003900000 */
[----:B------:R-:W2:Y:S02]  /*8750*/  @!P0 SYNCS.PHASECHK.TRANS64 P0, [R0+URZ], R3 ;  /* 0x00000003000085a7 */ /* 0x000ea400080010ff */
[----:B--2---:R-:W-:Y:S05]  /*8760*/  @!P0 BRA `(.L_x_178) ;  /* 0xfffffffc00f08947 */ /* 0x004fea000383ffff */
[----:B------:R-:W-:Y:S05]  /*8770*/  BRA `(.L_x_179) ;  /* 0xffffffac00307947 */ /* 0x000fea000383ffff */
.L_x_62:
[----:B----4-:R-:W-:-:S07]  /*8780*/  MOV R0, UR5 ;  /* 0x0000000500007c02 */ /* 0x010fce0008000f00 */
.L_x_180:
[----:B-1----:R1:W2:Y:S02]  /*8790*/  SYNCS.PHASECHK.TRANS64.TRYWAIT P0, [R0+URZ], R3 ;  /* 0x00000003000075a7 */ /* 0x0022a400080011ff */
[----:B--2---:R-:W-:Y:S05]  /*87a0*/  @!P0 NANOSLEEP.SYNCS 0x989680 ;  /* 0x009896800000895d */ /* 0x004fea0003900000 */
[----:B------:R-:W2:Y:S02]  /*87b0*/  @!P0 SYNCS.PHASECHK.TRANS64 P0, [R0+URZ], R3 ;  /* 0x00000003000085a7 */ /* 0x000ea400080010ff */
[----:B--2---:R-:W-:Y:S05]  /*87c0*/  @!P0 BRA `(.L_x_180) ;  /* 0xfffffffc00f08947 */ /* 0x004fea000383ffff */
[----:B------:R-:W-:Y:S05]  /*87d0*/  BRA `(.L_x_181) ;  /* 0xffffffac003c7947 */ /* 0x000fea000383ffff */
.L_x_63:
[----:B----4-:R-:W-:-:S07]  /*87e0*/  MOV R0, UR5 ;  /* 0x0000000500007c02 */ /* 0x010fce0008000f00 */
.L_x_182:
[----:B-1----:R1:W2:Y:S02]  /*87f0*/  SYNCS.PHASECHK.TRANS64.TRYWAIT P0, [R0+URZ], R3 ;  /* 0x00000003000075a7 */ /* 0x0022a400080011ff */
[----:B--2---:R-:W-:Y:S05]  /*8800*/  @!P0 NANOSLEEP.SYNCS 0x989680 ;  /* 0x009896800000895d */ /* 0x004fea0003900000 */
[----:B------:R-:W2:Y:S02]  /*8810*/  @!P0 SYNCS.PHASECHK.TRANS64 P0, [R0+URZ], R3 ;  /* 0x00000003000085a7 */ /* 0x000ea400080010ff */
[----:B--2---:R-:W-:Y:S05]  /*8820*/  @!P0 BRA `(.L_x_182) ;  /* 0xfffffffc00f08947 */ /* 0x004fea000383ffff */
[----:B------:R-:W-:Y:S05]  /*8830*/  BRA `(.L_x_183) ;  /* 0xffffffac00487947 */ /* 0x000fea000383ffff */
.L_x_64:
[----:B----4-:R-:W-:-:S07]  /*8840*/  MOV R0, UR5 ;  /* 0x0000000500007c02 */ /* 0x010fce0008000f00 */
.L_x_184:
[----:B-1----:R1:W2:Y:S02]  /*8850*/  SYNCS.PHASECHK.TRANS64.TRYWAIT P0, [R0+URZ], R3 ;  /* 0x00000003000075a7 */ /* 0x0022a400080011ff */
[----:B--2---:R-:W-:Y:S05]  /*8860*/  @!P0 NANOSLEEP.SYNCS 0x989680 ;  /* 0x009896800000895d */ /* 0x004fea0003900000 */
[----:B------:R-:W2:Y:S02]  /*8870*/  @!P0 SYNCS.PHASECHK.TRANS64 P0, [R0+URZ], R3 ;  /* 0x00000003000085a7 */ /* 0x000ea400080010ff */
[----:B--2---:R-:W-:Y:S05]  /*8880*/  @!P0 BRA `(.L_x_184) ;  /* 0xfffffffc00f08947 */ /* 0x004fea000383ffff */
[----:B------:R-:W-:Y:S05]  /*8890*/  BRA `(.L_x_185) ;  /* 0xffffffac00547947 */ /* 0x000fea000383ffff */
.L_x_65:
[----:B----4-:R-:W-:-:S07]  /*88a0*/  MOV R0, UR5 ;  /* 0x0000000500007c02 */ /* 0x010fce0008000f00 */
.L_x_186:
[----:B-1----:R1:W2:Y:S02]  /*88b0*/  SYNCS.PHASECHK.TRANS64.TRYWAIT P0, [R0+URZ], R3 ;  /* 0x00000003000075a7 */ /* 0x0022a400080011ff */
[----:B--2---:R-:W-:Y:S05]  /*88c0*/  @!P0 NANOSLEEP.SYNCS 0x989680 ;  /* 0x009896800000895d */ /* 0x004fea0003900000 */
[----:B------:R-:W2:Y:S02]  /*88d0*/  @!P0 SYNCS.PHASECHK.TRANS64 P0, [R0+URZ], R3 ;  /* 0x00000003000085a7 */ /* 0x000ea400080010ff */
[----:B--2---:R-:W-:Y:S05]  /*88e0*/  @!P0 BRA `(.L_x_186) ;  /* 0xfffffffc00f08947 */ /* 0x004fea000383ffff */
[----:B------:R-:W-:Y:S05]  /*88f0*/  BRA `(.L_x_187) ;  /* 0xffffffac00607947 */ /* 0x000fea000383ffff */
.L_x_66:
[----:B----4-:R-:W-:-:S07]  /*8900*/  MOV R0, UR5 ;  /* 0x0000000500007c02 */ /* 0x010fce0008000f00 */
.L_x_188:
[----:B-1----:R1:W2:Y:S02]  /*8910*/  SYNCS.PHASECHK.TRANS64.TRYWAIT P0, [R0+URZ], R3 ;  /* 0x00000003000075a7 */ /* 0x0022a400080011ff */
[----:B--2---:R-:W-:Y:S05]  /*8920*/  @!P0 NANOSLEEP.SYNCS 0x989680 ;  /* 0x009896800000895d */ /* 0x004fea0003900000 */
[----:B------:R-:W2:Y:S02]  /*8930*/  @!P0 SYNCS.PHASECHK.TRANS64 P0, [R0+URZ], R3 ;  /* 0x00000003000085a7 */ /* 0x000ea400080010ff */
[----:B--2---:R-:W-:Y:S05]  /*8940*/  @!P0 BRA `(.L_x_188) ;  /* 0xfffffffc00f08947 */ /* 0x004fea000383ffff */
[----:B------:R-:W-:Y:S05]  /*8950*/  BRA `(.L_x_189) ;  /* 0xffffffac006c7947 */ /* 0x000fea000383ffff */
.L_x_67:
[----:B----4-:R-:W-:-:S07]  /*8960*/  MOV R0, UR5 ;  /* 0x0000000500007c02 */ /* 0x010fce0008000f00 */
.L_x_190:
[----:B-1----:R1:W2:Y:S02]  /*8970*/  SYNCS.PHASECHK.TRANS64.TRYWAIT P0, [R0+URZ], R3 ;  /* 0x00000003000075a7 */ /* 0x0022a400080011ff */
[----:B--2---:R-:W-:Y:S05]  /*8980*/  @!P0 NANOSLEEP.SYNCS 0x989680 ;  /* 0x009896800000895d */ /* 0x004fea0003900000 */
[----:B------:R-:W2:Y:S02]  /*8990*/  @!P0 SYNCS.PHASECHK.TRANS64 P0, [R0+URZ], R3 ;  /* 0x00000003000085a7 */ /* 0x000ea400080010ff */
[----:B--2---:R-:W-:Y:S05]  /*89a0*/  @!P0 BRA `(.L_x_190) ;  /* 0xfffffffc00f08947 */ /* 0x004fea000383ffff */
[----:B------:R-:W-:Y:S05]  /*89b0*/  BRA `(.L_x_191) ;  /* 0xffffffac00787947 */ /* 0x000fea000383ffff */
.L_x_68:
[----:B----4-:R-:W-:-:S07]  /*89c0*/  MOV R0, UR5 ;  /* 0x0000000500007c02 */ /* 0x010fce0008000f00 */
.L_x_192:
[----:B-1----:R1:W2:Y:S02]  /*89d0*/  SYNCS.PHASECHK.TRANS64.TRYWAIT P0, [R0+URZ], R3 ;  /* 0x00000003000075a7 */ /* 0x0022a400080011ff */
[----:B--2---:R-:W-:Y:S05]  /*89e0*/  @!P0 NANOSLEEP.SYNCS 0x989680 ;  /* 0x009896800000895d */ /* 0x004fea0003900000 */
[----:B------:R-:W2:Y:S02]  /*89f0*/  @!P0 SYNCS.PHASECHK.TRANS64 P0, [R0+URZ], R3 ;  /* 0x00000003000085a7 */ /* 0x000ea400080010ff */
[----:B--2---:R-:W-:Y:S05]  /*8a00*/  @!P0 BRA `(.L_x_192) ;  /* 0xfffffffc00f08947 */ /* 0x004fea000383ffff */
[----:B------:R-:W-:Y:S05]  /*8a10*/  BRA `(.L_x_193) ;  /* 0xffffffac00847947 */ /* 0x000fea000383ffff */
.L_x_69:
[----:B----4-:R-:W-:-:S07]  /*8a20*/  MOV R0, UR5 ;  /* 0x0000000500007c02 */ /* 0x010fce0008000f00 */
.L_x_194:
[----:B-1----:R1:W2:Y:S02]  /*8a30*/  SYNCS.PHASECHK.TRANS64.TRYWAIT P0, [R0+URZ], R3 ;  /* 0x00000003000075a7 */ /* 0x0022a400080011ff */
[----:B--2---:R-:W-:Y:S05]  /*8a40*/  @!P0 NANOSLEEP.SYNCS 0x989680 ;  /* 0x009896800000895d */ /* 0x004fea0003900000 */
[----:B------:R-:W2:Y:S02]  /*8a50*/  @!P0 SYNCS.PHASECHK.TRANS64 P0, [R0+URZ], R3 ;  /* 0x00000003000085a7 */ /* 0x000ea400080010ff */
[----:B--2---:R-:W-:Y:S05]  /*8a60*/  @!P0 BRA `(.L_x_194) ;  /* 0xfffffffc00f08947 */ /* 0x004fea000383ffff */
[----:B------:R-:W-:Y:S05]  /*8a70*/  BRA `(.L_x_195) ;  /* 0xffffffac00907947 */ /* 0x000fea000383ffff */
.L_x_72:
[----:B-1----:R1:W2:Y:S02]  /*8a80*/  SYNCS.PHASECHK.TRANS64.TRYWAIT P0, [R0+URZ+0x2a0], R5 ;  /* 0x0002a005000075a7 */ /* 0x0022a400080011ff */
[----:B--2---:R-:W-:Y:S05]  /*8a90*/  @!P0 NANOSLEEP.SYNCS 0x989680 ;  /* 0x009896800000895d */ /* 0x004fea0003900000 */
[----:B------:R-:W2:Y:S02]  /*8aa0*/  @!P0 SYNCS.PHASECHK.TRANS64 P0, [R0+URZ+0x2a0], R5 ;  /* 0x0002a005000085a7 */ /* 0x000ea400080010ff */
[----:B--2---:R-:W-:Y:S05]  /*8ab0*/  @!P0 BRA `(.L_x_72) ;  /* 0xfffffffc00f08947 */ /* 0x004fea000383ffff */
[----:B------:R-:W-:Y:S05]  /*8ac0*/  BRA `(.L_x_196) ;  /* 0xffffffac00ec7947 */ /* 0x000fea000383ffff */
.L_x_73:
[----:B------:R-:W-:-:S07]  /*8ad0*/  MOV R0, UR5 ;  /* 0x0000000500007c02 */ /* 0x000fce0008000f00 */
.L_x_197:
[----:B-1----:R1:W2:Y:S02]  /*8ae0*/  SYNCS.PHASECHK.TRANS64.TRYWAIT P0, [R0+URZ+0x250], R5 ;  /* 0x00025005000075a7 */ /* 0x0022a400080011ff */
[----:B--2---:R-:W-:Y:S05]  /*8af0*/  @!P0 NANOSLEEP.SYNCS 0x989680 ;  /* 0x009896800000895d */ /* 0x004fea0003900000 */
[----:B------:R-:W2:Y:S02]  /*8b00*/  @!P0 SYNCS.PHASECHK.TRANS64 P0, [R0+URZ+0x250], R5 ;  /* 0x00025005000085a7 */ /* 0x000ea400080010ff */
[----:B--2---:R-:W-:Y:S05]  /*8b10*/  @!P0 BRA `(.L_x_197) ;  /* 0xfffffffc00f08947 */ /* 0x004fea000383ffff */
[----:B------:R-:W-:Y:S05]  /*8b20*/  BRA `(.L_x_198) ;  /* 0xffffffac00fc7947 */ /* 0x000fea000383ffff */
.L_x_74:
[----:B-1----:R1:W2:Y:S02]  /*8b30*/  SYNCS.PHASECHK.TRANS64.TRYWAIT P1, [R0+URZ+0x240], R5 ;  /* 0x00024005000075a7 */ /* 0x0022a400080211ff */
[----:B--2---:R-:W-:Y:S05]  /*8b40*/  @!P1 NANOSLEEP.SYNCS 0x989680 ;  /* 0x009896800000995d */ /* 0x004fea0003900000 */
[----:B------:R-:W2:Y:S02]  /*8b50*/  @!P1 SYNCS.PHASECHK.TRANS64 P1, [R0+URZ+0x240], R5 ;  /* 0x00024005000095a7 */ /* 0x000ea400080210ff */
[----:B--2---:R-:W-:Y:S05]  /*8b60*/  @!P1 BRA `(.L_x_74) ;  /* 0xfffffffc00f09947 */ /* 0x004fea000383ffff */
[----:B------:R-:W-:Y:S05]  /*8b70*/  BRA `(.L_x_199) ;  /* 0xffffffb0002c7947 */ /* 0x000fea000383ffff */
.L_x_77:
[----:B------:R-:W-:-:S07]  /*8b80*/  MOV R0, UR5 ;  /* 0x0000000500007c02 */ /* 0x000fce0008000f00 */
.L_x_200:
[----:B-1----:R1:W2:Y:S02]  /*8b90*/  SYNCS.PHASECHK.TRANS64.TRYWAIT P0, [R0+URZ+0x250], R3 ;  /* 0x00025003000075a7 */ /* 0x0022a400080011ff */
[----:B--2---:R-:W-:Y:S05]  /*8ba0*/  @!P0 NANOSLEEP.SYNCS 0x989680 ;  /* 0x009896800000895d */ /* 0x004fea0003900000 */
[----:B------:R-:W2:Y:S02]  /*8bb0*/  @!P0 SYNCS.PHASECHK.TRANS64 P0, [R0+URZ+0x250], R3 ;  /* 0x00025003000085a7 */ /* 0x000ea400080010ff */
[----:B--2---:R-:W-:Y:S05]  /*8bc0*/  @!P0 BRA `(.L_x_200) ;  /* 0xfffffffc00f08947 */ /* 0x004fea000383ffff */
[----:B------:R-:W-:Y:S05]  /*8bd0*/  BRA `(.L_x_76) ;  /* 0xffffffb000807947 */ /* 0x000fea000383ffff */
.L_x_84:
[----:B-1----:R1:W2:Y:S02]  /*8be0*/  SYNCS.PHASECHK.TRANS64.TRYWAIT P1, [R0+URZ+0x240], R5 ;  /* 0x00024005000075a7 */ /* 0x0022a400080211ff */
[----:B--2---:R-:W-:Y:S05]  /*8bf0*/  @!P1 NANOSLEEP.SYNCS 0x989680 ;  /* 0x009896800000995d */ /* 0x004fea0003900000 */
[----:B------:R-:W2:Y:S02]  /*8c00*/  @!P1 SYNCS.PHASECHK.TRANS64 P1, [R0+URZ+0x240], R5 ;  /* 0x00024005000095a7 */ /* 0x000ea400080210ff */
[----:B--2---:R-:W-:Y:S05]  /*8c10*/  @!P1 BRA `(.L_x_84) ;  /* 0xfffffffc00f09947 */ /* 0x004fea000383ffff */
[----:B------:R-:W-:Y:S05]  /*8c20*/  BRA `(.L_x_201) ;  /* 0xffffffb400d87947 */ /* 0x000fea000383ffff */
.L_x_85:
[----:B------:R-:W-:-:S07]  /*8c30*/  MOV R3, UR9 ;  /* 0x0000000900037c02 */ /* 0x000fce0008000f00 */
.L_x_202:
[----:B-1----:R1:W2:Y:S02]  /*8c40*/  SYNCS.PHASECHK.TRANS64.TRYWAIT P0, [R3+URZ+0x280], R0 ;  /* 0x00028000030075a7 */ /* 0x0022a400080011ff */
[----:B--2---:R-:W-:Y:S05]  /*8c50*/  @!P0 NANOSLEEP.SYNCS 0x989680 ;  /* 0x009896800000895d */ /* 0x004fea0003900000 */
[----:B------:R-:W2:Y:S02]  /*8c60*/  @!P0 SYNCS.PHASECHK.TRANS64 P0, [R3+URZ+0x280], R0 ;  /* 0x00028000030085a7 */ /* 0x000ea400080010ff */
[----:B--2---:R-:W-:Y:S05]  /*8c70*/  @!P0 BRA `(.L_x_202) ;  /* 0xfffffffc00f08947 */ /* 0x004fea000383ffff */
[----:B------:R-:W-:Y:S05]  /*8c80*/  BRA `(.L_x_203) ;  /* 0xffffffb8000c7947 */ /* 0x000fea000383ffff */
.L_x_88:
[----:B------:R-:W-:Y:S07]  /*8c90*/  MOV R0, UR7 ;  /* 0x0000000700007c02 */ /* 0x000fee0008000f00 */
.L_x_204:
[----:B-1----:R1:W2:Y:S02]  /*8ca0*/  SYNCS.PHASECHK.TRANS64.TRYWAIT P0, [R0+URZ], R3 ;  /* 0x00000003000075a7 */ /* 0x0022a400080011ff */
[----:B--2---:R-:W-:Y:S05]  /*8cb0*/  @!P0 NANOSLEEP.SYNCS 0x989680 ;  /* 0x009896800000895d */ /* 0x004fea0003900000 */
[----:B------:R-:W2:Y:S02]  /*8cc0*/  @!P0 SYNCS.PHASECHK.TRANS64 P0, [R0+URZ], R3 ;  /* 0x00000003000085a7 */ /* 0x000ea400080010ff */
[----:B--2---:R-:W-:Y:S05]  /*8cd0*/  @!P0 BRA `(.L_x_204) ;  /* 0xfffffffc00f08947 */ /* 0x004fea000383ffff */
[----:B------:R-:W-:Y:S05]  /*8ce0*/  BRA `(.L_x_87) ;  /* 0xffffffb8002c7947 */ /* 0x000fea000383ffff */
.L_x_91:
[----:B------:R-:W-:-:S07]  /*8cf0*/  MOV R0, UR5 ;  /* 0x0000000500007c02 */ /* 0x000fce0008000f00 */
.L_x_205:
[----:B--2---:R2:W3:Y:S02]  /*8d00*/  SYNCS.PHASECHK.TRANS64.TRYWAIT P0, [R0+URZ], R3 ;  /* 0x00000003000075a7 */ /* 0x0044e400080011ff */
[----:B---3--:R-:W-:Y:S05]  /*8d10*/  @!P0 NANOSLEEP.SYNCS 0x989680 ;  /* 0x009896800000895d */ /* 0x008fea0003900000 */
[----:B------:R-:W3:Y:S02]  /*8d20*/  @!P0 SYNCS.PHASECHK.TRANS64 P0, [R0+URZ], R3 ;  /* 0x00000003000085a7 */ /* 0x000ee400080010ff */
[----:B---3--:R-:W-:Y:S05]  /*8d30*/  @!P0 BRA `(.L_x_205) ;  /* 0xfffffffc00f08947 */ /* 0x008fea000383ffff */
[----:B------:R-:W-:Y:S05]  /*8d40*/  BRA `(.L_x_206) ;  /* 0xffffffb800cc7947 */ /* 0x000fea000383ffff */
.L_x_92:
[----:B------:R-:W-:-:S07]  /*8d50*/  MOV R0, UR5 ;  /* 0x0000000500007c02 */ /* 0x000fce0008000f00 */
.L_x_207:
[----:B--2---:R2:W3:Y:S02]  /*8d60*/  SYNCS.PHASECHK.TRANS64.TRYWAIT P0, [R0+URZ], R3 ;  /* 0x00000003000075a7 */ /* 0x0044e400080011ff */
[----:B---3--:R-:W-:Y:S05]  /*8d70*/  @!P0 NANOSLEEP.SYNCS 0x989680 ;  /* 0x009896800000895d */ /* 0x008fea0003900000 */
[----:B------:R-:W3:Y:S02]  /*8d80*/  @!P0 SYNCS.PHASECHK.TRANS64 P0, [R0+URZ], R3 ;  /* 0x00000003000085a7 */ /* 0x000ee400080010ff */
[----:B---3--:R-:W-:Y:S05]  /*8d90*/  @!P0 BRA `(.L_x_207) ;  /* 0xfffffffc00f08947 */ /* 0x008fea000383ffff */
[----:B------:R-:W-:Y:S05]  /*8da0*/  BRA `(.L_x_208) ;  /* 0xffffffb800d87947 */ /* 0x000fea000383ffff */
.L_x_93:
[----:B------:R-:W-:-:S07]  /*8db0*/  MOV R0, UR5 ;  /* 0x0000000500007c02 */ /* 0x000fce0008000f00 */
.L_x_209:
[----:B--2---:R2:W3:Y:S02]  /*8dc0*/  SYNCS.PHASECHK.TRANS64.TRYWAIT P0, [R0+URZ], R3 ;  /* 0x00000003000075a7 */ /* 0x0044e400080011ff */
[----:B---3--:R-:W-:Y:S05]  /*8dd0*/  @!P0 NANOSLEEP.SYNCS 0x989680 ;  /* 0x009896800000895d */ /* 0x008fea0003900000 */
[----:B------:R-:W3:Y:S02]  /*8de0*/  @!P0 SYNCS.PHASECHK.TRANS64 P0, [R0+URZ], R3 ;  /* 0x00000003000085a7 */ /* 0x000ee400080010ff */
[----:B---3--:R-:W-:Y:S05]  /*8df0*/  @!P0 BRA `(.L_x_209) ;  /* 0xfffffffc00f08947 */ /* 0x008fea000383ffff */
[----:B------:R-:W-:Y:S05]  /*8e00*/  BRA `(.L_x_210) ;  /* 0xffffffb800e47947 */ /* 0x000fea000383ffff */
.L_x_94:
[----:B------:R-:W-:-:S07]  /*8e10*/  MOV R0, UR7 ;  /* 0x0000000700007c02 */ /* 0x000fce0008000f00 */
.L_x_211:
[----:B--2---:R2:W3:Y:S02]  /*8e20*/  SYNCS.PHASECHK.TRANS64.TRYWAIT P0, [R0+URZ], R3 ;  /* 0x00000003000075a7 */ /* 0x0044e400080011ff */
[----:B---3--:R-:W-:Y:S05]  /*8e30*/  @!P0 NANOSLEEP.SYNCS 0x989680 ;  /* 0x009896800000895d */ /* 0x008fea0003900000 */
[----:B------:R-:W3:Y:S02]  /*8e40*/  @!P0 SYNCS.PHASECHK.TRANS64 P0, [R0+URZ], R3 ;  /* 0x00000003000085a7 */ /* 0x000ee400080010ff */
[----:B---3--:R-:W-:Y:S05]  /*8e50*/  @!P0 BRA `(.L_x_211) ;  /* 0xfffffffc00f08947 */ /* 0x008fea000383ffff */
[----:B------:R-:W-:Y:S05]  /*8e60*/  BRA `(.L_x_212) ;  /* 0xffffffb800f07947 */ /* 0x000fea000383ffff */
.L_x_99:
[----:B---3--:R3:W1:Y:S02]  /*8e70*/  SYNCS.PHASECHK.TRANS64.TRYWAIT P0, [R0+URZ+0x240], R3 ;  /* 0x00024003000075a7 */ /* 0x00866400080011ff */
[----:B-1----:R-:W-:Y:S05]  /*8e80*/  @!P0 NANOSLEEP.SYNCS 0x989680 ;  /* 0x009896800000895d */ /* 0x002fea0003900000 */
[----:B------:R-:W1:Y:S02]  /*8e90*/  @!P0 SYNCS.PHASECHK.TRANS64 P0, [R0+URZ+0x240], R3 ;  /* 0x00024003000085a7 */ /* 0x000e6400080010ff */
[----:B-1----:R-:W-:Y:S05]  /*8ea0*/  @!P0 BRA `(.L_x_99) ;  /* 0xfffffffc00f08947 */ /* 0x002fea000383ffff */
[----:B------:R-:W-:Y:S05]  /*8eb0*/  BRA `(.L_x_213) ;  /* 0xffffffbc00ec7947 */ /* 0x000fea000383ffff */
.L_x_102:
[----:B------:R-:W-:Y:S07]  /*8ec0*/  MOV R0, UR6 ;  /* 0x0000000600007c02 */ /* 0x000fee0008000f00 */
.L_x_214:
[----:B-1----:R1:W3:Y:S02]  /*8ed0*/  SYNCS.PHASECHK.TRANS64.TRYWAIT P0, [R0+URZ+0x238], R3 ;  /* 0x00023803000075a7 */ /* 0x0022e400080011ff */
[----:B---3--:R-:W-:Y:S05]  /*8ee0*/  @!P0 NANOSLEEP.SYNCS 0x989680 ;  /* 0x009896800000895d */ /* 0x008fea0003900000 */
[----:B------:R-:W3:Y:S02]  /*8ef0*/  @!P0 SYNCS.PHASECHK.TRANS64 P0, [R0+URZ+0x238], R3 ;  /* 0x00023803000085a7 */ /* 0x000ee400080010ff */
[----:B---3--:R-:W-:Y:S05]  /*8f00*/  @!P0 BRA `(.L_x_214) ;  /* 0xfffffffc00f08947 */ /* 0x008fea000383ffff */
[----:B------:R-:W-:Y:S05]  /*8f10*/  BRA `(.L_x_101) ;  /* 0xffffffc000d87947 */ /* 0x000fea000383ffff */
.L_x_105:
[----:B------:R-:W-:Y:S07]  /*8f20*/  MOV R3, UR6 ;  /* 0x0000000600037c02 */ /* 0x000fee0008000f00 */
.L_x_215:
[----:B-1----:R1:W2:Y:S02]  /*8f30*/  SYNCS.PHASECHK.TRANS64.TRYWAIT P2, [R3+URZ+0x228], R26 ;  /* 0x0002281a030075a7 */ /* 0x0022a400080411ff */
[----:B--2---:R-:W-:Y:S05]  /*8f40*/  @!P2 NANOSLEEP.SYNCS 0x989680 ;  /* 0x009896800000a95d */ /* 0x004fea0003900000 */
[----:B------:R-:W2:Y:S02]  /*8f50*/  @!P2 SYNCS.PHASECHK.TRANS64 P2, [R3+URZ+0x228], R26 ;  /* 0x0002281a0300a5a7 */ /* 0x000ea400080410ff */
[----:B--2---:R-:W-:Y:S05]  /*8f60*/  @!P2 BRA `(.L_x_215) ;  /* 0xfffffffc00f0a947 */ /* 0x004fea000383ffff */
[----:B------:R-:W-:Y:S05]  /*8f70*/  BRA `(.L_x_216) ;  /* 0xffffffc4006c7947 */ /* 0x000fea000383ffff */
.L_x_108:
[----:B--2---:R2:W4:Y:S02]  /*8f80*/  SYNCS.PHASECHK.TRANS64.TRYWAIT P0, [R0+URZ+0x240], R3 ;  /* 0x00024003000075a7 */ /* 0x00452400080011ff */
[----:B----4-:R-:W-:Y:S05]  /*8f90*/  @!P0 NANOSLEEP.SYNCS 0x989680 ;  /* 0x009896800000895d */ /* 0x010fea0003900000 */
[----:B------:R-:W4:Y:S02]  /*8fa0*/  @!P0 SYNCS.PHASECHK.TRANS64 P0, [R0+URZ+0x240], R3 ;  /* 0x00024003000085a7 */ /* 0x000f2400080010ff */
[----:B----4-:R-:W-:Y:S05]  /*8fb0*/  @!P0 BRA `(.L_x_108) ;  /* 0xfffffffc00f08947 */ /* 0x010fea000383ffff */
[----:B------:R-:W-:Y:S05]  /*8fc0*/  BRA `(.L_x_217) ;  /* 0xffffffc800bc7947 */ /* 0x000fea000383ffff */
.L_x_119:
[----:B-1----:R-:W-:Y:S04]  /*8fd0*/  MOV R0, UR43 ;  /* 0x0000002b00007c02 */ /* 0x002fe80008000f00 */
[----:B------:R1:W2:Y:S03]  /*8fe0*/  SYNCS.PHASECHK.TRANS64.TRYWAIT P1, [R0+URZ+0x220], R3 ;  /* 0x00022003000075a7 */ /* 0x0002a600080211ff */
[----:B--2---:R-:W-:Y:S05]  /*8ff0*/  @!P1 NANOSLEEP.SYNCS 0x989680 ;  /* 0x009896800000995d */ /* 0x004fea0003900000 */
[----:B------:R-:W2:Y:S02]  /*9000*/  @!P1 SYNCS.PHASECHK.TRANS64 P1, [R0+URZ+0x220], R3 ;  /* 0x00022003000095a7 */ /* 0x000ea400080210ff */
[----:B--2---:R-:W-:Y:S05]  /*9010*/  @!P1 BRA `(.L_x_119) ;  /* 0xfffffffc00ec9947 */ /* 0x004fea000383ffff */
[----:B------:R-:W-:Y:S05]  /*9020*/  BRA `(.L_x_118) ;  /* 0xffffffd400b87947 */ /* 0x000fea000383ffff */
.L_x_121:
[----:B------:R1:W1:Y:S02]  /*9030*/  SYNCS.PHASECHK.TRANS64.TRYWAIT P1, [R156+URZ+0x260], R5 ;  /* 0x000260059c0075a7 */ /* 0x00026400080211ff */
[----:B-1----:R-:W-:Y:S05]  /*9040*/  @!P1 NANOSLEEP.SYNCS 0x989680 ;  /* 0x009896800000995d */ /* 0x002fea0003900000 */
[----:B------:R-:W1:Y:S02]  /*9050*/  @!P1 SYNCS.PHASECHK.TRANS64 P1, [R156+URZ+0x260], R5 ;  /* 0x000260059c0095a7 */ /* 0x000e6400080210ff */
[----:B-1----:R-:W-:Y:S05]  /*9060*/  @!P1 BRA `(.L_x_121) ;  /* 0xfffffffc00f09947 */ /* 0x002fea000383ffff */
[----:B------:R-:W-:Y:S05]  /*9070*/  BRA `(.L_x_120) ;  /* 0xffffffd400fc7947 */ /* 0x000fea000383ffff */
        .weak           $__internal_0_$__cuda_sm10x_tcgen05_guardrail_trap_col_being_dealloced_not_returned_by_alloc
        .type           $__internal_0_$__cuda_sm10x_tcgen05_guardrail_trap_col_being_dealloced_not_returned_by_alloc,@function
        .size           $__internal_0_$__cuda_sm10x_tcgen05_guardrail_trap_col_being_dealloced_not_returned_by_alloc,($__internal_1_$__cuda_sm10x_tcgen05_guardrail_trap_phase_invalid_during_alloc - $__internal_0_$__cuda_sm10x_tcgen05_guardrail_trap_col_being_dealloced_not_returned_by_alloc)
$__internal_0_$__cuda_sm10x_tcgen05_guardrail_trap_col_being_dealloced_not_returned_by_alloc:
[----:B------:R-:W-:Y:S05]  /*9080*/  BPT.TRAP 0x1 ;  /* 0x000000040000795c */ /* 0x000fea0000300000 */
[----:B------:R-:W-:-:S04]  /*9090*/  HFMA2 R3, -RZ, RZ, 0, 0 ;  /* 0x00000000ff037431 */ /* 0x000fc800000001ff */
[----:B------:R-:W-:Y:S05]  /*90a0*/  RET.REL.NODEC R2 `(_ZN7cutlass13device_kernelINS_4gemm6kernel13GemmUniversalIN4cute5tupleIJiiiiEEENS1_10collective13CollectiveMmaINS1_35MainloopSm100TmaUmmaWarpSpecializedILi34ELi2ELi4ENS5_IJNS4_1CILi1EEESB_SB_EEEEENS5_IJNSA_ILi128EEENSA_ILi64EEENSA_ILi32EEEEEENS_12float_e4m3_tENS5_IJlSB_lEEESI_SJ_NS4_8TiledMMAINS4_8MMA_AtomIJNS4_10MMA_TraitsINS4_19SM100_MMA_F8F6F4_SSEJSI_SI_fSE_SF_NS4_17integral_constantINS4_4UMMA5MajorELSQ_0EEESR_NSO_INSP_7ScaleInELSS_0EEEST_EEEEEENS4_6LayoutISC_NS5_IJNSA_ILi0EEESX_SX_EEEEENS5_IJNS4_10UnderscoreES10_S10_EEEEENS4_13SM90_TMA_LOADENS4_14ComposedLayoutINS4_7SwizzleILi1ELi4ELi3EEENS4_18smem_ptr_flag_bitsILi8EEENSW_INS5_IJNSA_ILi8EEESG_EEENS5_IJSG_SB_EEEEEEEvNS4_8identityES13_S1D_vS1E_EENS_8epilogue10collective18CollectiveEpilogueINS1G_23Sm100TmaWarpSpecializedILi1ELi1ELi64ELb0ELb0EEEJSH_NS5_IJNSW_ISE_SB_EENSW_ISF_SB_EEEEESI_SJ_SI_SJ_NS1G_6fusion15FusionCallbacksIS1K_NS1O_17LinearCombinationISI_fSI_fLNS_15FloatRoundStyleE2EEESH_S1N_JEEENS4_5SM1004TMEM4LOAD26SM100_TMEM_LOAD_32dp32b64xES13_NS14_INS15_ILi2ELi4ELi3EEES18_NSW_INS5_IJS19_SF_EEENS5_IJSF_SB_EEEEEEENS4_39AutoVectorizingCopyWithAssumedAlignmentILi128EEENS4_14SM90_TMA_STOREES22_S24_S24_EEEvvEEEEvNT_6ParamsE) ;  /* 0xffffff6c02d47950 */ /* 0x000fea0003c3ffff */
        .weak           $__internal_1_$__cuda_sm10x_tcgen05_guardrail_trap_phase_invalid_during_alloc
        .type           $__internal_1_$__cuda_sm10x_tcgen05_guardrail_trap_phase_invalid_during_alloc,@function
        .size           $__internal_1_$__cuda_sm10x_tcgen05_guardrail_trap_phase_invalid_during_alloc,($__internal_2_$__cuda_sm10x_tcgen05_guardrail_trap_unallocated_columns_being_dealloced - $__internal_1_$__cuda_sm10x_tcgen05_guardrail_trap_phase_invalid_during_alloc)
$__internal_1_$__cuda_sm10x_tcgen05_guardrail_trap_phase_invalid_during_alloc:
[----:B------:R-:W-:Y:S05]  /*90b0*/  BPT.TRAP 0x1 ;  /* 0x000000040000795c */ /* 0x000fea0000300000 */
[----:B------:R-:W-:-:S04]  /*90c0*/  MOV R3, 0x0 ;  /* 0x0000000000037802 */ /* 0x000fc80000000f00 */
[----:B------:R-:W-:Y:S05]  /*90d0*/  RET.REL.NODEC R2 `(_ZN7cutlass13device_kernelINS_4gemm6kernel13GemmUniversalIN4cute5tupleIJiiiiEEENS1_10collective13CollectiveMmaINS1_35MainloopSm100TmaUmmaWarpSpecializedILi34ELi2ELi4ENS5_IJNS4_1CILi1EEESB_SB_EEEEENS5_IJNSA_ILi128EEENSA_ILi64EEENSA_ILi32EEEEEENS_12float_e4m3_tENS5_IJlSB_lEEESI_SJ_NS4_8TiledMMAINS4_8MMA_AtomIJNS4_10MMA_TraitsINS4_19SM100_MMA_F8F6F4_SSEJSI_SI_fSE_SF_NS4_17integral_constantINS4_4UMMA5MajorELSQ_0EEESR_NSO_INSP_7ScaleInELSS_0EEEST_EEEEEENS4_6LayoutISC_NS5_IJNSA_ILi0EEESX_SX_EEEEENS5_IJNS4_10UnderscoreES10_S10_EEEEENS4_13SM90_TMA_LOADENS4_14ComposedLayoutINS4_7SwizzleILi1ELi4ELi3EEENS4_18smem_ptr_flag_bitsILi8EEENSW_INS5_IJNSA_ILi8EEESG_EEENS5_IJSG_SB_EEEEEEEvNS4_8identityES13_S1D_vS1E_EENS_8epilogue10collective18CollectiveEpilogueINS1G_23Sm100TmaWarpSpecializedILi1ELi1ELi64ELb0ELb0EEEJSH_NS5_IJNSW_ISE_SB_EENSW_ISF_SB_EEEEESI_SJ_SI_SJ_NS1G_6fusion15FusionCallbacksIS1K_NS1O_17LinearCombinationISI_fSI_fLNS_15FloatRoundStyleE2EEESH_S1N_JEEENS4_5SM1004TMEM4LOAD26SM100_TMEM_LOAD_32dp32b64xES13_NS14_INS15_ILi2ELi4ELi3EEES18_NSW_INS5_IJS19_SF_EEENS5_IJSF_SB_EEEEEEENS4_39AutoVectorizingCopyWithAssumedAlignmentILi128EEENS4_14SM90_TMA_STOREES22_S24_S24_EEEvvEEEEvNT_6ParamsE) ;  /* 0xffffff6c02c87950 */ /* 0x000fea0003c3ffff */
        .weak           $__internal_2_$__cuda_sm10x_tcgen05_guardrail_trap_unallocated_columns_being_dealloced
        .type           $__internal_2_$__cuda_sm10x_tcgen05_guardrail_trap_unallocated_columns_being_dealloced,@function
        .size           $__internal_2_$__cuda_sm10x_tcgen05_guardrail_trap_unallocated_columns_being_dealloced,(.L_x_219 - $__internal_2_$__cuda_sm10x_tcgen05_guardrail_trap_unallocated_columns_being_dealloced)
$__internal_2_$__cuda_sm10x_tcgen05_guardrail_trap_unallocated_columns_being_dealloced:
[----:B------:R-:W-:Y:S05]  /*90e0*/  BPT.TRAP 0x1 ;  /* 0x000000040000795c */ /* 0x000fea0000300000 */
[----:B------:R-:W-:-:S04]  /*90f0*/  HFMA2 R3, -RZ, RZ, 0, 0 ;  /* 0x00000000ff037431 */ /* 0x000fc800000001ff */
[----:B------:R-:W-:Y:S05]  /*9100*/  RET.REL.NODEC R2 `(_ZN7cutlass13device_kernelINS_4gemm6kernel13GemmUniversalIN4cute5tupleIJiiiiEEENS1_10collective13CollectiveMmaINS1_35MainloopSm100TmaUmmaWarpSpecializedILi34ELi2ELi4ENS5_IJNS4_1CILi1EEESB_SB_EEEEENS5_IJNSA_ILi128EEENSA_ILi64EEENSA_ILi32EEEEEENS_12float_e4m3_tENS5_IJlSB_lEEESI_SJ_NS4_8TiledMMAINS4_8MMA_AtomIJNS4_10MMA_TraitsINS4_19SM100_MMA_F8F6F4_SSEJSI_SI_fSE_SF_NS4_17integral_constantINS4_4UMMA5MajorELSQ_0EEESR_NSO_INSP_7ScaleInELSS_0EEEST_EEEEEENS4_6LayoutISC_NS5_IJNSA_ILi0EEESX_SX_EEEEENS5_IJNS4_10UnderscoreES10_S10_EEEEENS4_13SM90_TMA_LOADENS4_14ComposedLayoutINS4_7SwizzleILi1ELi4ELi3EEENS4_18smem_ptr_flag_bitsILi8EEENSW_INS5_IJNSA_ILi8EEESG_EEENS5_IJSG_SB_EEEEEEEvNS4_8identityES13_S1D_vS1E_EENS_8epilogue10collective18CollectiveEpilogueINS1G_23Sm100TmaWarpSpecializedILi1ELi1ELi64ELb0ELb0EEEJSH_NS5_IJNSW_ISE_SB_EENSW_ISF_SB_EEEEESI_SJ_SI_SJ_NS1G_6fusion15FusionCallbacksIS1K_NS1O_17LinearCombinationISI_fSI_fLNS_15FloatRoundStyleE2EEESH_S1N_JEEENS4_5SM1004TMEM4LOAD26SM100_TMEM_LOAD_32dp32b64xES13_NS14_INS15_ILi2ELi4ELi3EEES18_NSW_INS5_IJS19_SF_EEENS5_IJSF_SB_EEEEEEENS4_39AutoVectorizingCopyWithAssumedAlignmentILi128EEENS4_14SM90_TMA_STOREES22_S24_S24_EEEvvEEEEvNT_6ParamsE) ;  /* 0xffffff6c02bc7950 */ /* 0x000fea0003c3ffff */
.L_x_218:
[----:B------:R-:W-:-:S00]  /*9110*/  BRA `(.L_x_218) ;  /* 0xfffffffc00fc7947 */ /* 0x000fc0000383ffff */
[----:B------:R-:W-:-:S00]  /*9120*/  NOP ;  /* 0x0000000000007918 */ /* 0x000fc00000000000 */
        /* <DEDUP_REMOVED lines=13> */
.L_x_219:


//--------------------- .nv.global.init           --------------------------
	.section	.nv.global.init,"aw",@progbits
.nv.global.init:
	.type		$str$27,@object
	.size		$str$27,($str$28 - $str$27)
$str$27:
        /*0000*/ 	.byte	0x28, 0x61, 0x64, 0x64, 0x72, 0x65, 0x73, 0x73, 0x20, 0x26, 0x20, 0x6d, 0x61, 0x73, 0x6b, 0x29
        /*0010*/ 	.byte	0x20, 0x3d, 0x3d, 0x20, 0x30, 0x00
	.type		$str$28,@object
	.size		$str$28,($str$26 - $str$28)
$str$28:
        /*0016*/ 	.byte	0x2f, 0x74, 0x6d, 0x70, 0x2f, 0x63, 0x75, 0x74, 0x6c, 0x61, 0x73, 0x73, 0x5f, 0x73, 0x77, 0x65
        /*0026*/ 	.byte	0x65, 0x70, 0x5f, 0x73, 0x72, 0x63, 0x2f, 0x69, 0x6e, 0x63, 0x6c, 0x75, 0x64, 0x65, 0x2f, 0x63
        /*0036*/ 	.byte	0x75, 0x74, 0x65, 0x2f, 0x70, 0x6f, 0x69, 0x6e, 0x74, 0x65, 0x72, 0x5f, 0x66, 0x6c, 0x61, 0x67
        /*0046*/ 	.byte	0x67, 0x65, 0x64, 0x2e, 0x68, 0x70, 0x70, 0x00
	.type		$str$26,@object
	.size		$str$26,($str$25 - $str$26)
$str$26:
        /*004e*/ 	.byte	0x2f, 0x74, 0x6d, 0x70, 0x2f, 0x63, 0x75, 0x74, 0x6c, 0x61, 0x73, 0x73, 0x5f, 0x73, 0x77, 0x65
        /*005e*/ 	.byte	0x65, 0x70, 0x5f, 0x73, 0x72, 0x63, 0x2f, 0x69, 0x6e, 0x63, 0x6c, 0x75, 0x64, 0x65, 0x2f, 0x63
        /*006e*/ 	.byte	0x75, 0x74, 0x65, 0x2f, 0x61, 0x74, 0x6f, 0x6d, 0x2f, 0x63, 0x6f, 0x70, 0x79, 0x5f, 0x74, 0x72
        /*007e*/ 	.byte	0x61, 0x69, 0x74, 0x73, 0x5f, 0x73, 0x6d, 0x31, 0x30, 0x30, 0x2e, 0x68, 0x70, 0x70, 0x00
	.type		$str$25,@object
	.size		$str$25,(__unnamed_1 - $str$25)
$str$25:
        /*008d*/ 	.byte	0x28, 0x28, 0x75, 0x69, 0x6e, 0x74, 0x33, 0x32, 0x5f, 0x74, 0x28, 0x74, 0x68, 0x72, 0x65, 0x61
        /*009d*/ 	.byte	0x64, 0x49, 0x64, 0x78, 0x2e, 0x78, 0x29, 0x20, 0x2f, 0x20, 0x33, 0x32, 0x29, 0x20, 0x25, 0x20
        /*00ad*/ 	.byte	0x34, 0x29, 0x20, 0x3d, 0x3d, 0x20, 0x28, 0x28, 0x28, 0x74, 0x6d, 0x65, 0x6d, 0x5f, 0x61, 0x64
        /*00bd*/ 	.byte	0x64, 0x72, 0x20, 0x3e, 0x3e, 0x20, 0x31, 0x36, 0x29, 0x20, 0x2f, 0x20, 0x33, 0x32, 0x29, 0x20
        /*00cd*/ 	.byte	0x25, 0x20, 0x34, 0x29, 0x00
	.type		__unnamed_1,@object
	.size		__unnamed_1,(__unnamed_2 - __unnamed_1)
__unnamed_1:
        /*00d2*/ 	.byte	0x61, 0x75, 0x74, 0x6f, 0x20, 0x63, 0x75, 0x74, 0x65, 0x3a, 0x3a, 0x61, 0x73, 0x5f, 0x70, 0x6f
        /* <DEDUP_REMOVED lines=24> */
        /*0262*/ 	.byte	0x43, 0x3c, 0x38, 0x31, 0x39, 0x32, 0x3e, 0x3e, 0x3e, 0x3e, 0x5d, 0x00
	.type		__unnamed_2,@object
	.size		__unnamed_2,(.L_2 - __unnamed_2)
__unnamed_2:
        /* <DEDUP_REMOVED lines=42> */
        /*050e*/ 	.byte	0x3e, 0x3e, 0x3e, 0x3e, 0x5d, 0x00
.L_2:


//--------------------- .nv.shared._ZN7cutlass13device_kernelINS_4gemm6kernel13GemmUniversalIN4cute5tupleIJiiiiEEENS1_10collective13CollectiveMmaINS1_35MainloopSm100TmaUmmaWarpSpecializedILi34ELi2ELi4ENS5_IJNS4_1CILi1EEESB_SB_EEEEENS5_IJNSA_ILi128EEENSA_ILi64EEENSA_ILi32EEEEEENS_12float_e4m3_tENS5_IJlSB_lEEESI_SJ_NS4_8TiledMMAINS4_8MMA_AtomIJNS4_10MMA_TraitsINS4_19SM100_MMA_F8F6F4_SSEJSI_SI_fSE_SF_NS4_17integral_constantINS4_4UMMA5MajorELSQ_0EEESR_NSO_INSP_7ScaleInELSS_0EEEST_EEEEEENS4_6LayoutISC_NS5_IJNSA_ILi0EEESX_SX_EEEEENS5_IJNS4_10UnderscoreES10_S10_EEEEENS4_13SM90_TMA_LOADENS4_14ComposedLayoutINS4_7SwizzleILi1ELi4ELi3EEENS4_18smem_ptr_flag_bitsILi8EEENSW_INS5_IJNSA_ILi8EEESG_EEENS5_IJSG_SB_EEEEEEEvNS4_8identityES13_S1D_vS1E_EENS_8epilogue10collective18CollectiveEpilogueINS1G_23Sm100TmaWarpSpecializedILi1ELi1ELi64ELb0ELb0EEEJSH_NS5_IJNSW_ISE_SB_EENSW_ISF_SB_EEEEESI_SJ_SI_SJ_NS1G_6fusion15FusionCallbacksIS1K_NS1O_17LinearCombinationISI_fSI_fLNS_15FloatRoundStyleE2EEESH_S1N_JEEENS4_5SM1004TMEM4LOAD26SM100_TMEM_LOAD_32dp32b64xES13_NS14_INS15_ILi2ELi4ELi3EEES18_NSW_INS5_IJS19_SF_EEENS5_IJSF_SB_EEEEEEENS4_39AutoVectorizingCopyWithAssumedAlignmentILi128EEENS4_14SM90_TMA_STOREES22_S24_S24_EEEvvEEEEvNT_6ParamsE --------------------------
	.section	.nv.shared._ZN7cutlass13device_kernelINS_4gemm6kernel13GemmUniversalIN4cute5tupleIJiiiiEEENS1_10collective13CollectiveMmaINS1_35MainloopSm100TmaUmmaWarpSpecializedILi34ELi2ELi4ENS5_IJNS4_1CILi1EEESB_SB_EEEEENS5_IJNSA_ILi128EEENSA_ILi64EEENSA_ILi32EEEEEENS_12float_e4m3_tENS5_IJlSB_lEEESI_SJ_NS4_8TiledMMAINS4_8MMA_AtomIJNS4_10MMA_TraitsINS4_19SM100_MMA_F8F6F4_SSEJSI_SI_fSE_SF_NS4_17integral_constantINS4_4UMMA5MajorELSQ_0EEESR_NSO_INSP_7ScaleInELSS_0EEEST_EEEEEENS4_6LayoutISC_NS5_IJNSA_ILi0EEESX_SX_EEEEENS5_IJNS4_10UnderscoreES10_S10_EEEEENS4_13SM90_TMA_LOADENS4_14ComposedLayoutINS4_7SwizzleILi1ELi4ELi3EEENS4_18smem_ptr_flag_bitsILi8EEENSW_INS5_IJNSA_ILi8EEESG_EEENS5_IJSG_SB_EEEEEEEvNS4_8identityES13_S1D_vS1E_EENS_8epilogue10collective18CollectiveEpilogueINS1G_23Sm100TmaWarpSpecializedILi1ELi1ELi64ELb0ELb0EEEJSH_NS5_IJNSW_ISE_SB_EENSW_ISF_SB_EEEEESI_SJ_SI_SJ_NS1G_6fusion15FusionCallbacksIS1K_NS1O_17LinearCombinationISI_fSI_fLNS_15FloatRoundStyleE2EEESH_S1N_JEEENS4_5SM1004TMEM4LOAD26SM100_TMEM_LOAD_32dp32b64xES13_NS14_INS15_ILi2ELi4ELi3EEES18_NSW_INS5_IJS19_SF_EEENS5_IJSF_SB_EEEEEEENS4_39AutoVectorizingCopyWithAssumedAlignmentILi128EEENS4_14SM90_TMA_STOREES22_S24_S24_EEEvvEEEEvNT_6ParamsE,"aw",@nobits
	.sectionflags	@""
	.align	16
	.zero		1024


//--------------------- .nv.shared.reserved.0     --------------------------
	.section	.nv.shared.reserved.0,"aw",@nobits
	.weak		__nv_reservedSMEM_offset_0_alias
	.size		__nv_reservedSMEM_offset_0_alias, 0, 64
	.other		__nv_reservedSMEM_offset_0_alias,@"STO_CUDA_RESERVED_SHARED STV_DEFAULT"
__nv_reservedSMEM_offset_0_alias:
	.zero		0
.nv.shared.reserved.0:
	.zero		64
	.weak		__nv_reservedSMEM_tcgen05_partition
	.type		__nv_reservedSMEM_tcgen05_partition,@object
	.size		__nv_reservedSMEM_tcgen05_partition,(.L_0 - __nv_reservedSMEM_tcgen05_partition)
__nv_reservedSMEM_tcgen05_partition:
	.zero		32
.L_0:


//--------------------- .nv.global                --------------------------
	.section	.nv.global,"aw",@nobits
.nv.global:
	.type		_ZN40_INTERNAL_f1cb4c56_4_k_cu_adc6fe2f_323394cute1_E,@object
	.size		_ZN40_INTERNAL_f1cb4c56_4_k_cu_adc6fe2f_323394cute1_E,(_ZN40_INTERNAL_f1cb4c56_4_k_cu_adc6fe2f_323394cuda3std3__45__cpo6cbeginE - _ZN40_INTERNAL_f1cb4c56_4_k_cu_adc6fe2f_323394cute1_E)
_ZN40_INTERNAL_f1cb4c56_4_k_cu_adc6fe2f_323394cute1_E:
	.zero		1
	.type		_ZN40_INTERNAL_f1cb4c56_4_k_cu_adc6fe2f_323394cuda3std3__45__cpo6cbeginE,@object
	.size		_ZN40_INTERNAL_f1cb4c56_4_k_cu_adc6fe2f_323394cuda3std3__45__cpo6cbeginE,(_ZN40_INTERNAL_f1cb4c56_4_k_cu_adc6fe2f_323394cuda3std3__48in_placeE - _ZN40_INTERNAL_f1cb4c56_4_k_cu_adc6fe2f_323394cuda3std3__45__cpo6cbeginE)
_ZN40_INTERNAL_f1cb4c56_4_k_cu_adc6fe2f_323394cuda3std3__45__cpo6cbeginE:
	.zero		1
	.type		_ZN40_INTERNAL_f1cb4c56_4_k_cu_adc6fe2f_323394cuda3std3__48in_placeE,@object
	.size		_ZN40_INTERNAL_f1cb4c56_4_k_cu_adc6fe2f_323394cuda3std3__48in_placeE,(_ZN40_INTERNAL_f1cb4c56_4_k_cu_adc6fe2f_323394cuda3std6ranges3__45__cpo9iter_moveE - _ZN40_INTERNAL_f1cb4c56_4_k_cu_adc6fe2f_323394cuda3std3__48in_placeE)
_ZN40_INTERNAL_f1cb4c56_4_k_cu_adc6fe2f_323394cuda3std3__48in_placeE:
	.zero		1
	.type		_ZN40_INTERNAL_f1cb4c56_4_k_cu_adc6fe2f_323394cuda3std6ranges3__45__cpo9iter_moveE,@object
	.size		_ZN40_INTERNAL_f1cb4c56_4_k_cu_adc6fe2f_323394cuda3std6ranges3__45__cpo9iter_moveE,(_ZN40_INTERNAL_f1cb4c56_4_k_cu_adc6fe2f_323394cuda3std3__45__cpo5beginE - _ZN40_INTERNAL_f1cb4c56_4_k_cu_adc6fe2f_323394cuda3std6ranges3__45__cpo9iter_moveE)
_ZN40_INTERNAL_f1cb4c56_4_k_cu_adc6fe2f_323394cuda3std6ranges3__45__cpo9iter_moveE:
	.zero		1
	.type		_ZN40_INTERNAL_f1cb4c56_4_k_cu_adc6fe2f_323394cuda3std3__45__cpo5beginE,@object
	.size		_ZN40_INTERNAL_f1cb4c56_4_k_cu_adc6fe2f_323394cuda3std3__45__cpo5beginE,(_ZN40_INTERNAL_f1cb4c56_4_k_cu_adc6fe2f_323394cuda3std3__442_GLOBAL__N__f1cb4c56_4_k_cu_adc6fe2f_323396ignoreE - _ZN40_INTERNAL_f1cb4c56_4_k_cu_adc6fe2f_323394cuda3std3__45__cpo5beginE)
_ZN40_INTERNAL_f1cb4c56_4_k_cu_adc6fe2f_323394cuda3std3__45__cpo5beginE:
	.zero		1
	.type		_ZN40_INTERNAL_f1cb4c56_4_k_cu_adc6fe2f_323394cuda3std3__442_GLOBAL__N__f1cb4c56_4_k_cu_adc6fe2f_323396ignoreE,@object
	.size		_ZN40_INTERNAL_f1cb4c56_4_k_cu_adc6fe2f_323394cuda3std3__442_GLOBAL__N__f1cb4c56_4_k_cu_adc6fe2f_323396ignoreE,(_ZN40_INTERNAL_f1cb4c56_4_k_cu_adc6fe2f_323394cute7productE - _ZN40_INTERNAL_f1cb4c56_4_k_cu_adc6fe2f_323394cuda3std3__442_GLOBAL__N__f1cb4c56_4_k_cu_adc6fe2f_323396ignoreE)
_ZN40_INTERNAL_f1cb4c56_4_k_cu_adc6fe2f_323394cuda3std3__442_GLOBAL__N__f1cb4c56_4_k_cu_adc6fe2f_323396ignoreE:
	.zero		1
	.type		_ZN40_INTERNAL_f1cb4c56_4_k_cu_adc6fe2f_323394cute7productE,@object
	.size		_ZN40_INTERNAL_f1cb4c56_4_k_cu_adc6fe2f_323394cute7productE,(_ZN40_INTERNAL_f1cb4c56_4_k_cu_adc6fe2f_323394cuda3std3__45__cpo3endE - _ZN40_INTERNAL_f1cb4c56_4_k_cu_adc6fe2f_323394cute7productE)
_ZN40_INTERNAL_f1cb4c56_4_k_cu_adc6fe2f_323394cute7productE:
	.zero		1
	.type		_ZN40_INTERNAL_f1cb4c56_4_k_cu_adc6fe2f_323394cuda3std3__45__cpo3endE,@object
	.size		_ZN40_INTERNAL_f1cb4c56_4_k_cu_adc6fe2f_323394cuda3std3__45__cpo3endE,(_ZN40_INTERNAL_f1cb4c56_4_k_cu_adc6fe2f_323394cuda3std3__419piecewise_constructE - _ZN40_INTERNAL_f1cb4c56_4_k_cu_adc6fe2f_323394cuda3std3__45__cpo3endE)
_ZN40_INTERNAL_f1cb4c56_4_k_cu_adc6fe2f_323394cuda3std3__45__cpo3endE:
	.zero		1
	.type		_ZN40_INTERNAL_f1cb4c56_4_k_cu_adc6fe2f_323394cuda3std3__419piecewise_constructE,@object
	.size		_ZN40_INTERNAL_f1cb4c56_4_k_cu_adc6fe2f_323394cuda3std3__419piecewise_constructE,(_ZN40_INTERNAL_f1cb4c56_4_k_cu_adc6fe2f_323394cuda3std3__45__cpo4cendE - _ZN40_INTERNAL_f1cb4c56_4_k_cu_adc6fe2f_323394cuda3std3__419piecewise_constructE)
_ZN40_INTERNAL_f1cb4c56_4_k_cu_adc6fe2f_323394cuda3std3__419piecewise_constructE:
	.zero		1
	.type		_ZN40_INTERNAL_f1cb4c56_4_k_cu_adc6fe2f_323394cuda3std3__45__cpo4cendE,@object
	.size		_ZN40_INTERNAL_f1cb4c56_4_k_cu_adc6fe2f_323394cuda3std3__45__cpo4cendE,(_ZN40_INTERNAL_f1cb4c56_4_k_cu_adc6fe2f_323394cuda3std6ranges3__45__cpo4swapE - _ZN40_INTERNAL_f1cb4c56_4_k_cu_adc6fe2f_323394cuda3std3__45__cpo4cendE)
_ZN40_INTERNAL_f1cb4c56_4_k_cu_adc6fe2f_323394cuda3std3__45__cpo4cendE:
	.zero		1
	.type		_ZN40_INTERNAL_f1cb4c56_4_k_cu_adc6fe2f_323394cuda3std6ranges3__45__cpo4swapE,@object
	.size		_ZN40_INTERNAL_f1cb4c56_4_k_cu_adc6fe2f_323394cuda3std6ranges3__45__cpo4swapE,(.L_10 - _ZN40_INTERNAL_f1cb4c56_4_k_cu_adc6fe2f_323394cuda3std6ranges3__45__cpo4swapE)
_ZN40_INTERNAL_f1cb4c56_4_k_cu_adc6fe2f_323394cuda3std6ranges3__45__cpo4swapE:
	.zero		1
.L_10:


//--------------------- .nv.constant0._ZN7cutlass13device_kernelINS_4gemm6kernel13GemmUniversalIN4cute5tupleIJiiiiEEENS1_10collective13CollectiveMmaINS1_35MainloopSm100TmaUmmaWarpSpecializedILi34ELi2ELi4ENS5_IJNS4_1CILi1EEESB_SB_EEEEENS5_IJNSA_ILi128EEENSA_ILi64EEENSA_ILi32EEEEEENS_12float_e4m3_tENS5_IJlSB_lEEESI_SJ_NS4_8TiledMMAINS4_8MMA_AtomIJNS4_10MMA_TraitsINS4_19SM100_MMA_F8F6F4_SSEJSI_SI_fSE_SF_NS4_17integral_constantINS4_4UMMA5MajorELSQ_0EEESR_NSO_INSP_7ScaleInELSS_0EEEST_EEEEEENS4_6LayoutISC_NS5_IJNSA_ILi0EEESX_SX_EEEEENS5_IJNS4_10UnderscoreES10_S10_EEEEENS4_13SM90_TMA_LOADENS4_14ComposedLayoutINS4_7SwizzleILi1ELi4ELi3EEENS4_18smem_ptr_flag_bitsILi8EEENSW_INS5_IJNSA_ILi8EEESG_EEENS5_IJSG_SB_EEEEEEEvNS4_8identityES13_S1D_vS1E_EENS_8epilogue10collective18CollectiveEpilogueINS1G_23Sm100TmaWarpSpecializedILi1ELi1ELi64ELb0ELb0EEEJSH_NS5_IJNSW_ISE_SB_EENSW_ISF_SB_EEEEESI_SJ_SI_SJ_NS1G_6fusion15FusionCallbacksIS1K_NS1O_17LinearCombinationISI_fSI_fLNS_15FloatRoundStyleE2EEESH_S1N_JEEENS4_5SM1004TMEM4LOAD26SM100_TMEM_LOAD_32dp32b64xES13_NS14_INS15_ILi2ELi4ELi3EEES18_NSW_INS5_IJS19_SF_EEENS5_IJSF_SB_EEEEEEENS4_39AutoVectorizingCopyWithAssumedAlignmentILi128EEENS4_14SM90_TMA_STOREES22_S24_S24_EEEvvEEEEvNT_6ParamsE --------------------------
	.section	.nv.constant0._ZN7cutlass13device_kernelINS_4gemm6kernel13GemmUniversalIN4cute5tupleIJiiiiEEENS1_10collective13CollectiveMmaINS1_35MainloopSm100TmaUmmaWarpSpecializedILi34ELi2ELi4ENS5_IJNS4_1CILi1EEESB_SB_EEEEENS5_IJNSA_ILi128EEENSA_ILi64EEENSA_ILi32EEEEEENS_12float_e4m3_tENS5_IJlSB_lEEESI_SJ_NS4_8TiledMMAINS4_8MMA_AtomIJNS4_10MMA_TraitsINS4_19SM100_MMA_F8F6F4_SSEJSI_SI_fSE_SF_NS4_17integral_constantINS4_4UMMA5MajorELSQ_0EEESR_NSO_INSP_7ScaleInELSS_0EEEST_EEEEEENS4_6LayoutISC_NS5_IJNSA_ILi0EEESX_SX_EEEEENS5_IJNS4_10UnderscoreES10_S10_EEEEENS4_13SM90_TMA_LOADENS4_14ComposedLayoutINS4_7SwizzleILi1ELi4ELi3EEENS4_18smem_ptr_flag_bitsILi8EEENSW_INS5_IJNSA_ILi8EEESG_EEENS5_IJSG_SB_EEEEEEEvNS4_8identityES13_S1D_vS1E_EENS_8epilogue10collective18CollectiveEpilogueINS1G_23Sm100TmaWarpSpecializedILi1ELi1ELi64ELb0ELb0EEEJSH_NS5_IJNSW_ISE_SB_EENSW_ISF_SB_EEEEESI_SJ_SI_SJ_NS1G_6fusion15FusionCallbacksIS1K_NS1O_17LinearCombinationISI_fSI_fLNS_15FloatRoundStyleE2EEESH_S1N_JEEENS4_5SM1004TMEM4LOAD26SM100_TMEM_LOAD_32dp32b64xES13_NS14_INS15_ILi2ELi4ELi3EEES18_NSW_INS5_IJS19_SF_EEENS5_IJSF_SB_EEEEEEENS4_39AutoVectorizingCopyWithAssumedAlignmentILi128EEENS4_14SM90_TMA_STOREES22_S24_S24_EEEvvEEEEvNT_6ParamsE,"a",@progbits
	.sectionflags	@""
	.align	4
.nv.constant0._ZN7cutlass13device_kernelINS_4gemm6kernel13GemmUniversalIN4cute5tupleIJiiiiEEENS1_10collective13CollectiveMmaINS1_35MainloopSm100TmaUmmaWarpSpecializedILi34ELi2ELi4ENS5_IJNS4_1CILi1EEESB_SB_EEEEENS5_IJNSA_ILi128EEENSA_ILi64EEENSA_ILi32EEEEEENS_12float_e4m3_tENS5_IJlSB_lEEESI_SJ_NS4_8TiledMMAINS4_8MMA_AtomIJNS4_10MMA_TraitsINS4_19SM100_MMA_F8F6F4_SSEJSI_SI_fSE_SF_NS4_17integral_constantINS4_4UMMA5MajorELSQ_0EEESR_NSO_INSP_7ScaleInELSS_0EEEST_EEEEEENS4_6LayoutISC_NS5_IJNSA_ILi0EEESX_SX_EEEEENS5_IJNS4_10UnderscoreES10_S10_EEEEENS4_13SM90_TMA_LOADENS4_14ComposedLayoutINS4_7SwizzleILi1ELi4ELi3EEENS4_18smem_ptr_flag_bitsILi8EEENSW_INS5_IJNSA_ILi8EEESG_EEENS5_IJSG_SB_EEEEEEEvNS4_8identityES13_S1D_vS1E_EENS_8epilogue10collective18CollectiveEpilogueINS1G_23Sm100TmaWarpSpecializedILi1ELi1ELi64ELb0ELb0EEEJSH_NS5_IJNSW_ISE_SB_EENSW_ISF_SB_EEEEESI_SJ_SI_SJ_NS1G_6fusion15FusionCallbacksIS1K_NS1O_17LinearCombinationISI_fSI_fLNS_15FloatRoundStyleE2EEESH_S1N_JEEENS4_5SM1004TMEM4LOAD26SM100_TMEM_LOAD_32dp32b64xES13_NS14_INS15_ILi2ELi4ELi3EEES18_NSW_INS5_IJS19_SF_EEENS5_IJSF_SB_EEEEEEENS4_39AutoVectorizingCopyWithAssumedAlignmentILi128EEENS4_14SM90_TMA_STOREES22_S24_S24_EEEvvEEEEvNT_6ParamsE:
	.zero		2944


//--------------------- SYMBOLS --------------------------

	.type		.nv.reservedSmem.offset0,@object
	.size		.nv.reservedSmem.offset0,0x4
	.type		.nv.reservedSmem.cap,@object
	.size		.nv.reservedSmem.cap,0x4
	.type		__assertfail,@function
